//
// Generated by NVIDIA NVVM Compiler
//
// Compiler Build ID: CL-36424714
// Cuda compilation tools, release 13.0, V13.0.88
// Based on NVVM 20.0.0
//

.version 9.0
.target sm_100
.address_size 64

	// .globl	fftKernel
.global .align 4 .b8 __cudart_i2opi_f[24] = {65, 144, 67, 60, 153, 149, 98, 219, 192, 221, 52, 245, 209, 87, 39, 252, 41, 21, 68, 78, 110, 131, 249, 162};

.visible .entry fftKernel(
	.param .u64 .ptr .align 1 fftKernel_param_0,
	.param .u64 .ptr .align 1 fftKernel_param_1,
	.param .u32 fftKernel_param_2
)
{
	.local .align 4 .b8 	__local_depot0[28];
	.reg .b64 	%SP;
	.reg .b64 	%SPL;
	.reg .pred 	%p<34>;
	.reg .b32 	%r<128>;
	.reg .b32 	%f<214>;
	.reg .b64 	%rd<66>;
	.reg .b64 	%fd<8>;

	mov.u64 	%SPL, __local_depot0;
	ld.param.u64 	%rd15, [fftKernel_param_0];
	ld.param.u64 	%rd16, [fftKernel_param_1];
	ld.param.u32 	%r47, [fftKernel_param_2];
	cvta.to.global.u64 	%rd1, %rd16;
	cvta.to.global.u64 	%rd2, %rd15;
	add.u64 	%rd3, %SPL, 0;
	add.u64 	%rd4, %SPL, 0;
	mov.u32 	%r48, %tid.x;
	mov.u32 	%r49, %ntid.x;
	mov.u32 	%r50, %ctaid.x;
	mad.lo.s32 	%r114, %r49, %r50, %r48;
	setp.ge.s32 	%p1, %r114, %r47;
	@%p1 bra 	$L__BB0_36;
	cvt.rn.f32.s32 	%f23, %r47;
	setp.lt.s32 	%p2, %r47, 1;
	mul.f32 	%f24, %f23, 0f4B000000;
	selp.f32 	%f25, %f24, %f23, %p2;
	selp.f32 	%f26, 0fC1B80000, 0f00000000, %p2;
	mov.b32 	%r52, %f25;
	add.s32 	%r53, %r52, -1060439283;
	and.b32  	%r54, %r53, -8388608;
	sub.s32 	%r55, %r52, %r54;
	mov.b32 	%f27, %r55;
	cvt.rn.f32.s32 	%f28, %r54;
	fma.rn.f32 	%f29, %f28, 0f34000000, %f26;
	add.f32 	%f30, %f27, 0fBF800000;
	fma.rn.f32 	%f31, %f30, 0f3DC6B27F, 0fBE2C7F30;
	fma.rn.f32 	%f32, %f31, %f30, 0f3E2FCF2A;
	fma.rn.f32 	%f33, %f32, %f30, 0fBE374E43;
	fma.rn.f32 	%f34, %f33, %f30, 0f3E520BF4;
	fma.rn.f32 	%f35, %f34, %f30, 0fBE763C8B;
	fma.rn.f32 	%f36, %f35, %f30, 0f3E93BF99;
	fma.rn.f32 	%f37, %f36, %f30, 0fBEB8AA49;
	fma.rn.f32 	%f38, %f37, %f30, 0f3EF6384A;
	fma.rn.f32 	%f39, %f38, %f30, 0fBF38AA3B;
	mul.f32 	%f40, %f30, %f39;
	mul.f32 	%f41, %f30, %f40;
	fma.rn.f32 	%f42, %f30, 0f3FB8AA3B, %f41;
	add.f32 	%f43, %f29, %f42;
	setp.gt.u32 	%p3, %r52, 2139095039;
	fma.rn.f32 	%f44, %f25, 0f7F800000, 0f7F800000;
	selp.f32 	%f45, %f44, %f43, %p3;
	setp.eq.f32 	%p4, %f25, 0f00000000;
	selp.f32 	%f1, 0fFF800000, %f45, %p4;
	mov.b32 	%r112, 0;
	mov.u32 	%r113, %r112;
$L__BB0_2:
	cvt.rn.f32.u32 	%f46, %r112;
	setp.leu.f32 	%p5, %f1, %f46;
	@%p5 bra 	$L__BB0_4;
	shl.b32 	%r110, %r113, 1;
	and.b32  	%r111, %r114, 1;
	or.b32  	%r113, %r111, %r110;
	shr.s32 	%r114, %r114, 1;
	add.s32 	%r112, %r112, 1;
	bra.uni 	$L__BB0_2;
$L__BB0_4:
	setp.ge.s32 	%p6, %r114, %r113;
	@%p6 bra 	$L__BB0_6;
	mul.wide.s32 	%rd19, %r114, 4;
	add.s64 	%rd20, %rd2, %rd19;
	ld.global.f32 	%f47, [%rd20];
	add.s64 	%rd21, %rd1, %rd19;
	ld.global.f32 	%f48, [%rd21];
	mul.wide.s32 	%rd22, %r113, 4;
	add.s64 	%rd23, %rd2, %rd22;
	ld.global.f32 	%f49, [%rd23];
	st.global.f32 	[%rd20], %f49;
	add.s64 	%rd24, %rd1, %rd22;
	ld.global.f32 	%f50, [%rd24];
	st.global.f32 	[%rd21], %f50;
	st.global.f32 	[%rd23], %f47;
	st.global.f32 	[%rd24], %f48;
$L__BB0_6:
	setp.lt.s32 	%p7, %r47, 2;
	@%p7 bra 	$L__BB0_36;
	mov.b32 	%r115, 2;
$L__BB0_8:
	shr.s32 	%r9, %r115, 1;
	cvt.rn.f64.s32 	%fd1, %r115;
	mov.f64 	%fd2, 0dC01921FB54442D18;
	div.rn.f64 	%fd3, %fd2, %fd1;
	cvt.rn.f32.f64 	%f2, %fd3;
	mul.f32 	%f51, %f2, 0f3F22F983;
	cvt.rni.s32.f32 	%r123, %f51;
	cvt.rn.f32.s32 	%f52, %r123;
	fma.rn.f32 	%f53, %f52, 0fBFC90FDA, %f2;
	fma.rn.f32 	%f54, %f52, 0fB3A22168, %f53;
	fma.rn.f32 	%f207, %f52, 0fA7C234C5, %f54;
	abs.f32 	%f4, %f2;
	setp.ltu.f32 	%p8, %f4, 0f47CE4780;
	mov.u32 	%r119, %r123;
	mov.f32 	%f206, %f207;
	@%p8 bra 	$L__BB0_16;
	setp.neu.f32 	%p9, %f4, 0f7F800000;
	@%p9 bra 	$L__BB0_11;
	mov.f32 	%f57, 0f00000000;
	mul.rn.f32 	%f206, %f2, %f57;
	mov.b32 	%r119, 0;
	bra.uni 	$L__BB0_16;
$L__BB0_11:
	mov.b32 	%r11, %f2;
	shl.b32 	%r58, %r11, 8;
	or.b32  	%r12, %r58, -2147483648;
	mov.b64 	%rd64, 0;
	mov.b32 	%r116, 0;
	mov.u64 	%rd62, __cudart_i2opi_f;
	mov.u64 	%rd63, %rd4;
$L__BB0_12:
	.pragma "nounroll";
	ld.global.nc.u32 	%r59, [%rd62];
	mad.wide.u32 	%rd27, %r59, %r12, %rd64;
	shr.u64 	%rd64, %rd27, 32;
	st.local.u32 	[%rd63], %rd27;
	add.s32 	%r116, %r116, 1;
	add.s64 	%rd63, %rd63, 4;
	add.s64 	%rd62, %rd62, 4;
	setp.ne.s32 	%p10, %r116, 6;
	@%p10 bra 	$L__BB0_12;
	shr.u32 	%r60, %r11, 23;
	st.local.u32 	[%rd4+24], %rd64;
	and.b32  	%r15, %r60, 31;
	and.b32  	%r61, %r60, 224;
	add.s32 	%r62, %r61, -128;
	shr.u32 	%r63, %r62, 5;
	mul.wide.u32 	%rd28, %r63, 4;
	sub.s64 	%rd11, %rd4, %rd28;
	ld.local.u32 	%r117, [%rd11+24];
	ld.local.u32 	%r118, [%rd11+20];
	setp.eq.s32 	%p11, %r15, 0;
	@%p11 bra 	$L__BB0_15;
	shf.l.wrap.b32 	%r117, %r118, %r117, %r15;
	ld.local.u32 	%r64, [%rd11+16];
	shf.l.wrap.b32 	%r118, %r64, %r118, %r15;
$L__BB0_15:
	shr.u32 	%r65, %r117, 30;
	shf.l.wrap.b32 	%r66, %r118, %r117, 2;
	shl.b32 	%r67, %r118, 2;
	shr.u32 	%r68, %r66, 31;
	add.s32 	%r69, %r68, %r65;
	neg.s32 	%r70, %r69;
	setp.lt.s32 	%p12, %r11, 0;
	selp.b32 	%r119, %r70, %r69, %p12;
	xor.b32  	%r71, %r66, %r11;
	shr.s32 	%r72, %r66, 31;
	xor.b32  	%r73, %r72, %r66;
	xor.b32  	%r74, %r72, %r67;
	cvt.u64.u32 	%rd29, %r73;
	shl.b64 	%rd30, %rd29, 32;
	cvt.u64.u32 	%rd31, %r74;
	or.b64  	%rd32, %rd30, %rd31;
	cvt.rn.f64.s64 	%fd4, %rd32;
	mul.f64 	%fd5, %fd4, 0d3BF921FB54442D19;
	cvt.rn.f32.f64 	%f55, %fd5;
	neg.f32 	%f56, %f55;
	setp.lt.s32 	%p13, %r71, 0;
	selp.f32 	%f206, %f56, %f55, %p13;
$L__BB0_16:
	setp.ltu.f32 	%p14, %f4, 0f47CE4780;
	add.s32 	%r76, %r119, 1;
	mul.rn.f32 	%f58, %f206, %f206;
	and.b32  	%r77, %r119, 1;
	setp.eq.b32 	%p15, %r77, 1;
	selp.f32 	%f59, %f206, 0f3F800000, %p15;
	fma.rn.f32 	%f60, %f58, %f59, 0f00000000;
	fma.rn.f32 	%f61, %f58, 0f37CBAC00, 0fBAB607ED;
	selp.f32 	%f62, 0fB94D4153, %f61, %p15;
	selp.f32 	%f63, 0f3C0885E4, 0f3D2AAABB, %p15;
	fma.rn.f32 	%f64, %f62, %f58, %f63;
	selp.f32 	%f65, 0fBE2AAAA8, 0fBEFFFFFF, %p15;
	fma.rn.f32 	%f66, %f64, %f58, %f65;
	fma.rn.f32 	%f67, %f66, %f60, %f59;
	and.b32  	%r78, %r76, 2;
	setp.eq.s32 	%p16, %r78, 0;
	mov.f32 	%f68, 0f00000000;
	sub.f32 	%f69, %f68, %f67;
	selp.f32 	%f8, %f67, %f69, %p16;
	@%p14 bra 	$L__BB0_24;
	setp.neu.f32 	%p17, %f4, 0f7F800000;
	@%p17 bra 	$L__BB0_19;
	mov.f32 	%f72, 0f00000000;
	mul.rn.f32 	%f207, %f2, %f72;
	mov.b32 	%r123, 0;
	bra.uni 	$L__BB0_24;
$L__BB0_19:
	mov.b32 	%r24, %f2;
	shl.b32 	%r80, %r24, 8;
	or.b32  	%r25, %r80, -2147483648;
	mov.b64 	%rd65, 0;
	mov.b32 	%r120, 0;
$L__BB0_20:
	.pragma "nounroll";
	mul.wide.u32 	%rd34, %r120, 4;
	mov.u64 	%rd35, __cudart_i2opi_f;
	add.s64 	%rd36, %rd35, %rd34;
	ld.global.nc.u32 	%r81, [%rd36];
	mad.wide.u32 	%rd37, %r81, %r25, %rd65;
	shr.u64 	%rd65, %rd37, 32;
	add.s64 	%rd38, %rd3, %rd34;
	st.local.u32 	[%rd38], %rd37;
	add.s32 	%r120, %r120, 1;
	setp.ne.s32 	%p18, %r120, 6;
	@%p18 bra 	$L__BB0_20;
	shr.u32 	%r82, %r24, 23;
	st.local.u32 	[%rd3+24], %rd65;
	and.b32  	%r28, %r82, 31;
	and.b32  	%r83, %r82, 224;
	add.s32 	%r84, %r83, -128;
	shr.u32 	%r85, %r84, 5;
	mul.wide.u32 	%rd39, %r85, 4;
	sub.s64 	%rd14, %rd3, %rd39;
	ld.local.u32 	%r121, [%rd14+24];
	ld.local.u32 	%r122, [%rd14+20];
	setp.eq.s32 	%p19, %r28, 0;
	@%p19 bra 	$L__BB0_23;
	shf.l.wrap.b32 	%r121, %r122, %r121, %r28;
	ld.local.u32 	%r86, [%rd14+16];
	shf.l.wrap.b32 	%r122, %r86, %r122, %r28;
$L__BB0_23:
	shr.u32 	%r87, %r121, 30;
	shf.l.wrap.b32 	%r88, %r122, %r121, 2;
	shl.b32 	%r89, %r122, 2;
	shr.u32 	%r90, %r88, 31;
	add.s32 	%r91, %r90, %r87;
	neg.s32 	%r92, %r91;
	setp.lt.s32 	%p20, %r24, 0;
	selp.b32 	%r123, %r92, %r91, %p20;
	xor.b32  	%r93, %r88, %r24;
	shr.s32 	%r94, %r88, 31;
	xor.b32  	%r95, %r94, %r88;
	xor.b32  	%r96, %r94, %r89;
	cvt.u64.u32 	%rd40, %r95;
	shl.b64 	%rd41, %rd40, 32;
	cvt.u64.u32 	%rd42, %r96;
	or.b64  	%rd43, %rd41, %rd42;
	cvt.rn.f64.s64 	%fd6, %rd43;
	mul.f64 	%fd7, %fd6, 0d3BF921FB54442D19;
	cvt.rn.f32.f64 	%f70, %fd7;
	neg.f32 	%f71, %f70;
	setp.lt.s32 	%p21, %r93, 0;
	selp.f32 	%f207, %f71, %f70, %p21;
$L__BB0_24:
	setp.ge.s32 	%p22, %r114, %r47;
	mul.rn.f32 	%f73, %f207, %f207;
	and.b32  	%r98, %r123, 1;
	setp.eq.b32 	%p23, %r98, 1;
	selp.f32 	%f74, 0f3F800000, %f207, %p23;
	fma.rn.f32 	%f75, %f73, %f74, 0f00000000;
	fma.rn.f32 	%f76, %f73, 0f37CBAC00, 0fBAB607ED;
	selp.f32 	%f77, %f76, 0fB94D4153, %p23;
	selp.f32 	%f78, 0f3D2AAABB, 0f3C0885E4, %p23;
	fma.rn.f32 	%f79, %f77, %f73, %f78;
	selp.f32 	%f80, 0fBEFFFFFF, 0fBE2AAAA8, %p23;
	fma.rn.f32 	%f81, %f79, %f73, %f80;
	fma.rn.f32 	%f82, %f81, %f75, %f74;
	and.b32  	%r99, %r123, 2;
	setp.eq.s32 	%p24, %r99, 0;
	mov.f32 	%f83, 0f00000000;
	sub.f32 	%f84, %f83, %f82;
	selp.f32 	%f12, %f82, %f84, %p24;
	setp.lt.s32 	%p25, %r9, 1;
	or.pred  	%p26, %p22, %p25;
	@%p26 bra 	$L__BB0_35;
	mov.u32 	%r124, %r114;
$L__BB0_26:
	shr.s32 	%r102, %r115, 1;
	setp.lt.u32 	%p27, %r102, 4;
	mov.f32 	%f211, 0f3F800000;
	mov.f32 	%f210, 0f00000000;
	mov.b32 	%r127, 0;
	@%p27 bra 	$L__BB0_29;
	mov.f32 	%f211, 0f3F800000;
	mov.f32 	%f210, 0f00000000;
	mov.b32 	%r125, 0;
$L__BB0_28:
	.pragma "nounroll";
	add.s32 	%r104, %r125, %r124;
	mul.wide.s32 	%rd44, %r104, 4;
	add.s64 	%rd45, %rd2, %rd44;
	ld.global.f32 	%f89, [%rd45];
	add.s64 	%rd46, %rd1, %rd44;
	ld.global.f32 	%f90, [%rd46];
	shr.s32 	%r105, %r115, 1;
	mul.wide.u32 	%rd47, %r105, 4;
	add.s64 	%rd48, %rd45, %rd47;
	ld.global.f32 	%f91, [%rd48];
	mul.f32 	%f92, %f211, %f91;
	add.s64 	%rd49, %rd46, %rd47;
	ld.global.f32 	%f93, [%rd49];
	mul.f32 	%f94, %f210, %f93;
	sub.f32 	%f95, %f92, %f94;
	mul.f32 	%f96, %f210, %f91;
	fma.rn.f32 	%f97, %f211, %f93, %f96;
	add.f32 	%f98, %f89, %f95;
	st.global.f32 	[%rd45], %f98;
	add.f32 	%f99, %f90, %f97;
	st.global.f32 	[%rd46], %f99;
	sub.f32 	%f100, %f89, %f95;
	st.global.f32 	[%rd48], %f100;
	sub.f32 	%f101, %f90, %f97;
	st.global.f32 	[%rd49], %f101;
	mul.f32 	%f102, %f8, %f211;
	mul.f32 	%f103, %f12, %f210;
	sub.f32 	%f104, %f102, %f103;
	mul.f32 	%f105, %f8, %f210;
	fma.rn.f32 	%f106, %f12, %f211, %f105;
	ld.global.f32 	%f107, [%rd45+4];
	ld.global.f32 	%f108, [%rd46+4];
	ld.global.f32 	%f109, [%rd48+4];
	mul.f32 	%f110, %f104, %f109;
	ld.global.f32 	%f111, [%rd49+4];
	mul.f32 	%f112, %f106, %f111;
	sub.f32 	%f113, %f110, %f112;
	mul.f32 	%f114, %f106, %f109;
	fma.rn.f32 	%f115, %f104, %f111, %f114;
	add.f32 	%f116, %f107, %f113;
	st.global.f32 	[%rd45+4], %f116;
	add.f32 	%f117, %f108, %f115;
	st.global.f32 	[%rd46+4], %f117;
	sub.f32 	%f118, %f107, %f113;
	st.global.f32 	[%rd48+4], %f118;
	sub.f32 	%f119, %f108, %f115;
	st.global.f32 	[%rd49+4], %f119;
	mul.f32 	%f120, %f8, %f104;
	mul.f32 	%f121, %f12, %f106;
	sub.f32 	%f122, %f120, %f121;
	mul.f32 	%f123, %f8, %f106;
	fma.rn.f32 	%f124, %f12, %f104, %f123;
	ld.global.f32 	%f125, [%rd45+8];
	ld.global.f32 	%f126, [%rd46+8];
	ld.global.f32 	%f127, [%rd48+8];
	mul.f32 	%f128, %f122, %f127;
	ld.global.f32 	%f129, [%rd49+8];
	mul.f32 	%f130, %f124, %f129;
	sub.f32 	%f131, %f128, %f130;
	mul.f32 	%f132, %f124, %f127;
	fma.rn.f32 	%f133, %f122, %f129, %f132;
	add.f32 	%f134, %f125, %f131;
	st.global.f32 	[%rd45+8], %f134;
	add.f32 	%f135, %f126, %f133;
	st.global.f32 	[%rd46+8], %f135;
	sub.f32 	%f136, %f125, %f131;
	st.global.f32 	[%rd48+8], %f136;
	sub.f32 	%f137, %f126, %f133;
	st.global.f32 	[%rd49+8], %f137;
	mul.f32 	%f138, %f8, %f122;
	mul.f32 	%f139, %f12, %f124;
	sub.f32 	%f140, %f138, %f139;
	mul.f32 	%f141, %f8, %f124;
	fma.rn.f32 	%f142, %f12, %f122, %f141;
	ld.global.f32 	%f143, [%rd45+12];
	ld.global.f32 	%f144, [%rd46+12];
	ld.global.f32 	%f145, [%rd48+12];
	mul.f32 	%f146, %f140, %f145;
	ld.global.f32 	%f147, [%rd49+12];
	mul.f32 	%f148, %f142, %f147;
	sub.f32 	%f149, %f146, %f148;
	mul.f32 	%f150, %f142, %f145;
	fma.rn.f32 	%f151, %f140, %f147, %f150;
	add.f32 	%f152, %f143, %f149;
	st.global.f32 	[%rd45+12], %f152;
	add.f32 	%f153, %f144, %f151;
	st.global.f32 	[%rd46+12], %f153;
	sub.f32 	%f154, %f143, %f149;
	st.global.f32 	[%rd48+12], %f154;
	sub.f32 	%f155, %f144, %f151;
	st.global.f32 	[%rd49+12], %f155;
	mul.f32 	%f156, %f8, %f140;
	mul.f32 	%f157, %f12, %f142;
	sub.f32 	%f211, %f156, %f157;
	mul.f32 	%f158, %f8, %f142;
	fma.rn.f32 	%f210, %f12, %f140, %f158;
	add.s32 	%r125, %r125, 4;
	and.b32  	%r127, %r105, 2147483644;
	setp.eq.s32 	%p28, %r125, %r127;
	@%p28 bra 	$L__BB0_29;
	bra.uni 	$L__BB0_28;
$L__BB0_29:
	shr.s32 	%r42, %r115, 1;
	and.b32  	%r106, %r115, 6;
	setp.eq.s32 	%p29, %r106, 0;
	@%p29 bra 	$L__BB0_34;
	setp.eq.s32 	%p30, %r106, 2;
	@%p30 bra 	$L__BB0_32;
	add.s32 	%r107, %r127, %r124;
	mul.wide.s32 	%rd50, %r107, 4;
	add.s64 	%rd51, %rd2, %rd50;
	ld.global.f32 	%f159, [%rd51];
	add.s64 	%rd52, %rd1, %rd50;
	ld.global.f32 	%f160, [%rd52];
	mul.wide.u32 	%rd53, %r42, 4;
	add.s64 	%rd54, %rd51, %rd53;
	ld.global.f32 	%f161, [%rd54];
	mul.f32 	%f162, %f211, %f161;
	add.s64 	%rd55, %rd52, %rd53;
	ld.global.f32 	%f163, [%rd55];
	mul.f32 	%f164, %f210, %f163;
	sub.f32 	%f165, %f162, %f164;
	mul.f32 	%f166, %f210, %f161;
	fma.rn.f32 	%f167, %f211, %f163, %f166;
	add.f32 	%f168, %f159, %f165;
	st.global.f32 	[%rd51], %f168;
	add.f32 	%f169, %f160, %f167;
	st.global.f32 	[%rd52], %f169;
	sub.f32 	%f170, %f159, %f165;
	st.global.f32 	[%rd54], %f170;
	sub.f32 	%f171, %f160, %f167;
	st.global.f32 	[%rd55], %f171;
	mul.f32 	%f172, %f8, %f211;
	mul.f32 	%f173, %f12, %f210;
	sub.f32 	%f174, %f172, %f173;
	mul.f32 	%f175, %f8, %f210;
	fma.rn.f32 	%f176, %f12, %f211, %f175;
	ld.global.f32 	%f177, [%rd51+4];
	ld.global.f32 	%f178, [%rd52+4];
	ld.global.f32 	%f179, [%rd54+4];
	mul.f32 	%f180, %f174, %f179;
	ld.global.f32 	%f181, [%rd55+4];
	mul.f32 	%f182, %f176, %f181;
	sub.f32 	%f183, %f180, %f182;
	mul.f32 	%f184, %f176, %f179;
	fma.rn.f32 	%f185, %f174, %f181, %f184;
	add.f32 	%f186, %f177, %f183;
	st.global.f32 	[%rd51+4], %f186;
	add.f32 	%f187, %f178, %f185;
	st.global.f32 	[%rd52+4], %f187;
	sub.f32 	%f188, %f177, %f183;
	st.global.f32 	[%rd54+4], %f188;
	sub.f32 	%f189, %f178, %f185;
	st.global.f32 	[%rd55+4], %f189;
	mul.f32 	%f190, %f8, %f174;
	mul.f32 	%f191, %f12, %f176;
	sub.f32 	%f211, %f190, %f191;
	mul.f32 	%f192, %f8, %f176;
	fma.rn.f32 	%f210, %f12, %f174, %f192;
	add.s32 	%r127, %r127, 2;
$L__BB0_32:
	and.b32  	%r108, %r115, 2;
	setp.eq.s32 	%p31, %r108, 0;
	@%p31 bra 	$L__BB0_34;
	add.s32 	%r109, %r127, %r124;
	mul.wide.s32 	%rd56, %r109, 4;
	add.s64 	%rd57, %rd2, %rd56;
	ld.global.f32 	%f193, [%rd57];
	add.s64 	%rd58, %rd1, %rd56;
	ld.global.f32 	%f194, [%rd58];
	mul.wide.u32 	%rd59, %r42, 4;
	add.s64 	%rd60, %rd57, %rd59;
	ld.global.f32 	%f195, [%rd60];
	mul.f32 	%f196, %f211, %f195;
	add.s64 	%rd61, %rd58, %rd59;
	ld.global.f32 	%f197, [%rd61];
	mul.f32 	%f198, %f210, %f197;
	sub.f32 	%f199, %f196, %f198;
	mul.f32 	%f200, %f210, %f195;
	fma.rn.f32 	%f201, %f211, %f197, %f200;
	add.f32 	%f202, %f193, %f199;
	st.global.f32 	[%rd57], %f202;
	add.f32 	%f203, %f194, %f201;
	st.global.f32 	[%rd58], %f203;
	sub.f32 	%f204, %f193, %f199;
	st.global.f32 	[%rd60], %f204;
	sub.f32 	%f205, %f194, %f201;
	st.global.f32 	[%rd61], %f205;
$L__BB0_34:
	add.s32 	%r124, %r124, %r115;
	setp.lt.s32 	%p32, %r124, %r47;
	@%p32 bra 	$L__BB0_26;
$L__BB0_35:
	shl.b32 	%r115, %r115, 1;
	setp.le.s32 	%p33, %r115, %r47;
	@%p33 bra 	$L__BB0_8;
$L__BB0_36:
	ret;

}


// ===== COMPILED SASS (sm_100) =====

	.target	sm_100

	.elftype	@"ET_EXEC"


//--------------------- .note.nv.tkinfo           --------------------------
	.section	.note.nv.tkinfo,"",@"SHT_NOTE"
	.sectionflags	@"SHF_NOTE_NV_TKINFO"
	.tkinfo
        /*0018*/ 	.word	0x00000002
        /*0030*/ 	.string	""
        /*0030*/ 	.string	"ptxas"
        /*0030*/ 	.string	"Cuda compilation tools, release 13.0, V13.0.88"
        /*0030*/ 	.string	"Build cuda_13.0.r13.0/compiler.36424714_0"
        /*0030*/ 	.string	"-arch sm_100 -m 64 "



//--------------------- .note.nv.cuinfo           --------------------------
	.section	.note.nv.cuinfo,"",@"SHT_NOTE"
	.sectionflags	@"SHF_NOTE_NV_CUINFO"
        /*0018*/ 	.short	0x0002
        /*001a*/ 	.short	0x0064
        /*001c*/ 	.short	0x0082
	.zero		2


//--------------------- .nv.info                  --------------------------
	.section	.nv.info,"",@"SHT_CUDA_INFO"
	.align	4


	//----- nvinfo : EIATTR_REGCOUNT
	.align		4
        /*0000*/ 	.byte	0x04, 0x2f
        /*0002*/ 	.short	(.L_2 - .L_1)
	.align		4
.L_1:
        /*0004*/ 	.word	index@(fftKernel)
        /*0008*/ 	.word	0x00000020


	//----- nvinfo : EIATTR_FRAME_SIZE
	.align		4
.L_2:
        /*000c*/ 	.byte	0x04, 0x11
        /*000e*/ 	.short	(.L_4 - .L_3)
	.align		4
.L_3:
        /*0010*/ 	.word	index@($__internal_0_$__cuda_sm20_div_rn_f64_full)
        /*0014*/ 	.word	0x00000020


	//----- nvinfo : EIATTR_FRAME_SIZE
	.align		4
.L_4:
        /*0018*/ 	.byte	0x04, 0x11
        /*001a*/ 	.short	(.L_6 - .L_5)
	.align		4
.L_5:
        /*001c*/ 	.word	index@(fftKernel)
        /*0020*/ 	.word	0x00000020


	//----- nvinfo : EIATTR_MIN_STACK_SIZE
	.align		4
.L_6:
        /*0024*/ 	.byte	0x04, 0x12
        /*0026*/ 	.short	(.L_8 - .L_7)
	.align		4
.L_7:
        /*0028*/ 	.word	index@(fftKernel)
        /*002c*/ 	.word	0x00000020
.L_8:


//--------------------- .nv.compat                --------------------------
	.section	.nv.compat,"",@"SHT_CUDA_COMPAT_INFO"
	.align	4
        /*0000*/ 	.byte	0x02, 0x09, 0x00, 0x00, 0x02, 0x02, 0x01, 0x00, 0x02, 0x05, 0x05, 0x00, 0x03, 0x07, 0x01, 0x01
        /*0010*/ 	.byte	0x02, 0x03, 0x00, 0x00, 0x02, 0x06, 0x01, 0x00, 0x04, 0x0b, 0x08, 0x00, 0x01, 0x00, 0x00, 0x00
        /*0020*/ 	.byte	0x00, 0x00, 0x00, 0x00


//--------------------- .nv.info.fftKernel        --------------------------
	.section	.nv.info.fftKernel,"",@"SHT_CUDA_INFO"
	.sectionflags	@""
	.align	4


	//----- nvinfo : EIATTR_CUDA_API_VERSION
	.align		4
        /*0000*/ 	.byte	0x04, 0x37
        /*0002*/ 	.short	(.L_10 - .L_9)
.L_9:
        /*0004*/ 	.word	0x00000082


	//----- nvinfo : EIATTR_KPARAM_INFO
	.align		4
.L_10:
        /*0008*/ 	.byte	0x04, 0x17
        /*000a*/ 	.short	(.L_12 - .L_11)
.L_11:
        /*000c*/ 	.word	0x00000000
        /*0010*/ 	.short	0x0002
        /*0012*/ 	.short	0x0010
        /*0014*/ 	.byte	0x00, 0xf0, 0x11, 0x00


	//----- nvinfo : EIATTR_KPARAM_INFO
	.align		4
.L_12:
        /*0018*/ 	.byte	0x04, 0x17
        /*001a*/ 	.short	(.L_14 - .L_13)
.L_13:
        /*001c*/ 	.word	0x00000000
        /*0020*/ 	.short	0x0001
        /*0022*/ 	.short	0x0008
        /*0024*/ 	.byte	0x00, 0xf5, 0x21, 0x00


	//----- nvinfo : EIATTR_KPARAM_INFO
	.align		4
.L_14:
        /*0028*/ 	.byte	0x04, 0x17
        /*002a*/ 	.short	(.L_16 - .L_15)
.L_15:
        /*002c*/ 	.word	0x00000000
        /*0030*/ 	.short	0x0000
        /*0032*/ 	.short	0x0000
        /*0034*/ 	.byte	0x00, 0xf5, 0x21, 0x00


	//----- nvinfo : EIATTR_SPARSE_MMA_MASK
	.align		4
.L_16:
        /*0038*/ 	.byte	0x03, 0x50
        /*003a*/ 	.short	0x0000


	//----- nvinfo : EIATTR_MAXREG_COUNT
	.align		4
        /*003c*/ 	.byte	0x03, 0x1b
        /*003e*/ 	.short	0x00ff


	//----- nvinfo : EIATTR_MERCURY_ISA_VERSION
	.align		4
        /*0040*/ 	.byte	0x03, 0x5f
        /*0042*/ 	.short	0x0101


	//----- nvinfo : EIATTR_VRC_CTA_INIT_COUNT
	.align		4
        /*0044*/ 	.byte	0x02, 0x4a
	.zero		1
	.zero		1


	//----- nvinfo : EIATTR_EXIT_INSTR_OFFSETS
	.align		4
        /*0048*/ 	.byte	0x04, 0x1c
        /*004a*/ 	.short	(.L_18 - .L_17)


	//   ....[0]....
.L_17:
        /*004c*/ 	.word	0x00000080


	//   ....[1]....
        /*0050*/ 	.word	0x00000450


	//   ....[2]....
        /*0054*/ 	.word	0x00001c30


	//----- nvinfo : EIATTR_CRS_STACK_SIZE
	.align		4
.L_18:
        /*0058*/ 	.byte	0x04, 0x1e
        /*005a*/ 	.short	(.L_20 - .L_19)
.L_19:
        /*005c*/ 	.word	0x00000000


	//----- nvinfo : EIATTR_CBANK_PARAM_SIZE
	.align		4
.L_20:
        /*0060*/ 	.byte	0x03, 0x19
        /*0062*/ 	.short	0x0014


	//----- nvinfo : EIATTR_PARAM_CBANK
	.align		4
        /*0064*/ 	.byte	0x04, 0x0a
        /*0066*/ 	.short	(.L_22 - .L_21)
	.align		4
.L_21:
        /*0068*/ 	.word	index@(.nv.constant0.fftKernel)
        /*006c*/ 	.short	0x0380
        /*006e*/ 	.short	0x0014


	//----- nvinfo : EIATTR_SW_WAR
	.align		4
.L_22:
        /*0070*/ 	.byte	0x04, 0x36
        /*0072*/ 	.short	(.L_24 - .L_23)
.L_23:
        /*0074*/ 	.word	0x00000008
.L_24:


//--------------------- .nv.callgraph             --------------------------
	.section	.nv.callgraph,"",@"SHT_CUDA_CALLGRAPH"
	.align	4
	.sectionentsize	8
	.align		4
        /*0000*/ 	.word	0x00000000
	.align		4
        /*0004*/ 	.word	0xffffffff
	.align		4
        /*0008*/ 	.word	0x00000000
	.align		4
        /*000c*/ 	.word	0xfffffffe
	.align		4
        /*0010*/ 	.word	0x00000000
	.align		4
        /*0014*/ 	.word	0xfffffffd
	.align		4
        /*0018*/ 	.word	0x00000000
	.align		4
        /*001c*/ 	.word	0xfffffffc


//--------------------- .nv.constant4             --------------------------
	.section	.nv.constant4,"a",@progbits
	.align	8
	.align		8
.nv.constant4:
        /*0000*/ 	.dword	__cudart_i2opi_f


//--------------------- .text.fftKernel           --------------------------
	.section	.text.fftKernel,"ax",@progbits
	.align	128
        .global         fftKernel
        .type           fftKernel,@function
        .size           fftKernel,(.L_x_28 - fftKernel)
        .other          fftKernel,@"STO_CUDA_ENTRY STV_DEFAULT"
fftKernel:
.text.fftKernel:
[----:B------:R-:W0:Y:S01]  /*0000*/  LDC R1, c[0x0][0x37c] ;  /* 0x0000df00ff017b82 */ /* 0x000e220000000800 */
[----:B------:R-:W1:Y:S07]  /*0010*/  S2R R5, SR_TID.X ;  /* 0x0000000000057919 */ /* 0x000e6e0000002100 */
[----:B------:R-:W2:Y:S01]  /*0020*/  LDC R0, c[0x0][0x390] ;  /* 0x0000e400ff007b82 */ /* 0x000ea20000000800 */
[----:B------:R-:W1:Y:S01]  /*0030*/  LDCU UR4, c[0x0][0x360] ;  /* 0x00006c00ff0477ac */ /* 0x000e620008000800 */
[----:B0-----:R-:W-:Y:S01]  /*0040*/  IADD3 R1, PT, PT, R1, -0x20, RZ ;  /* 0xffffffe001017810 */ /* 0x001fe20007ffe0ff */
[----:B------:R-:W1:Y:S02]  /*0050*/  S2R R2, SR_CTAID.X ;  /* 0x0000000000027919 */ /* 0x000e640000002500 */
[----:B-1----:R-:W-:-:S05]  /*0060*/  IMAD R5, R2, UR4, R5 ;  /* 0x0000000402057c24 */ /* 0x002fca000f8e0205 */
[----:B--2---:R-:W-:-:S13]  /*0070*/  ISETP.GE.AND P0, PT, R5, R0, PT ;  /* 0x000000000500720c */ /* 0x004fda0003f06270 */
[----:B------:R-:W-:Y:S05]  /*0080*/  @P0 EXIT ;  /* 0x000000000000094d */ /* 0x000fea0003800000 */
[----:B------:R-:W-:Y:S01]  /*0090*/  ISETP.GE.AND P0, PT, R0, 0x1, PT ;  /* 0x000000010000780c */ /* 0x000fe20003f06270 */
[----:B------:R-:W-:Y:S01]  /*00a0*/  IMAD.MOV.U32 R9, RZ, RZ, 0x3dc6b27f ;  /* 0x3dc6b27fff097424 */ /* 0x000fe200078e00ff */
[----:B------:R-:W-:Y:S01]  /*00b0*/  I2FP.F32.S32 R2, R0 ;  /* 0x0000000000027245 */ /* 0x000fe20000201400 */
[----:B------:R-:W-:-:S10]  /*00c0*/  IMAD.MOV.U32 R13, RZ, RZ, RZ ;  /* 0x000000ffff0d7224 */ /* 0x000fd400078e00ff */
[----:B------:R-:W-:-:S04]  /*00d0*/  @!P0 FMUL R2, R2, 8388608 ;  /* 0x4b00000002028820 */ /* 0x000fc80000400000 */
[----:B------:R-:W-:-:S05]  /*00e0*/  VIADD R3, R2, 0xc0cafb0d ;  /* 0xc0cafb0d02037836 */ /* 0x000fca0000000000 */
[----:B------:R-:W-:-:S04]  /*00f0*/  LOP3.LUT R7, R3, 0xff800000, RZ, 0xc0, !PT ;  /* 0xff80000003077812 */ /* 0x000fc800078ec0ff */
[-C--:B------:R-:W-:Y:S02]  /*0100*/  IADD3 R3, PT, PT, R2, -R7.reuse, RZ ;  /* 0x8000000702037210 */ /* 0x080fe40007ffe0ff */
[----:B------:R-:W-:Y:S02]  /*0110*/  I2FP.F32.S32 R4, R7 ;  /* 0x0000000700047245 */ /* 0x000fe40000201400 */
[----:B------:R-:W-:Y:S01]  /*0120*/  MOV R7, 0x7f800000 ;  /* 0x7f80000000077802 */ /* 0x000fe20000000f00 */
[----:B------:R-:W-:-:S04]  /*0130*/  FADD R6, R3, -1 ;  /* 0xbf80000003067421 */ /* 0x000fc80000000000 */
[----:B------:R-:W-:-:S04]  /*0140*/  FFMA R3, R6, R9, -0.16845393180847167969 ;  /* 0xbe2c7f3006037423 */ /* 0x000fc80000000009 */
[----:B------:R-:W-:-:S04]  /*0150*/  FFMA R3, R6, R3, 0.1716887056827545166 ;  /* 0x3e2fcf2a06037423 */ /* 0x000fc80000000003 */
[----:B------:R-:W-:-:S04]  /*0160*/  FFMA R3, R6, R3, -0.17900948226451873779 ;  /* 0xbe374e4306037423 */ /* 0x000fc80000000003 */
[----:B------:R-:W-:-:S04]  /*0170*/  FFMA R3, R6, R3, 0.20512372255325317383 ;  /* 0x3e520bf406037423 */ /* 0x000fc80000000003 */
[----:B------:R-:W-:-:S04]  /*0180*/  FFMA R3, R6, R3, -0.24046532809734344482 ;  /* 0xbe763c8b06037423 */ /* 0x000fc80000000003 */
[----:B------:R-:W-:-:S04]  /*0190*/  FFMA R3, R6, R3, 0.28857114911079406738 ;  /* 0x3e93bf9906037423 */ /* 0x000fc80000000003 */
[----:B------:R-:W-:-:S04]  /*01a0*/  FFMA R3, R6, R3, -0.36067417263984680176 ;  /* 0xbeb8aa4906037423 */ /* 0x000fc80000000003 */
[----:B------:R-:W-:-:S04]  /*01b0*/  FFMA R3, R6, R3, 0.48089820146560668945 ;  /* 0x3ef6384a06037423 */ /* 0x000fc80000000003 */
[----:B------:R-:W-:-:S04]  /*01c0*/  FFMA R3, R6, R3, -0.72134751081466674805 ;  /* 0xbf38aa3b06037423 */ /* 0x000fc80000000003 */
[----:B------:R-:W-:Y:S01]  /*01d0*/  FMUL R9, R6, R3 ;  /* 0x0000000306097220 */ /* 0x000fe20000400000 */
[----:B------:R-:W-:Y:S02]  /*01e0*/  FSEL R3, RZ, -23, P0 ;  /* 0xc1b80000ff037808 */ /* 0x000fe40000000000 */
[----:B------:R-:W-:Y:S01]  /*01f0*/  ISETP.GT.U32.AND P0, PT, R2, 0x7f7fffff, PT ;  /* 0x7f7fffff0200780c */ /* 0x000fe20003f04070 */
[----:B------:R-:W-:Y:S02]  /*0200*/  FMUL R9, R6, R9 ;  /* 0x0000000906097220 */ /* 0x000fe40000400000 */
[----:B------:R-:W-:Y:S02]  /*0210*/  FFMA R3, R4, 1.1920928955078125e-07, R3 ;  /* 0x3400000004037823 */ /* 0x000fe40000000003 */
[----:B------:R-:W-:-:S04]  /*0220*/  FFMA R6, R6, 1.4426950216293334961, R9 ;  /* 0x3fb8aa3b06067823 */ /* 0x000fc80000000009 */
[----:B------:R-:W-:-:S04]  /*0230*/  FADD R3, R3, R6 ;  /* 0x0000000603037221 */ /* 0x000fc80000000000 */
[C---:B------:R-:W-:Y:S01]  /*0240*/  @P0 FFMA R3, R2.reuse, R7, +INF ;  /* 0x7f80000002030423 */ /* 0x040fe20000000007 */
[----:B------:R-:W-:-:S04]  /*0250*/  FSETP.NEU.AND P0, PT, R2, RZ, PT ;  /* 0x000000ff0200720b */ /* 0x000fc80003f0d000 */
[----:B------:R-:W-:-:S04]  /*0260*/  FSEL R3, R3, -INF , P0 ;  /* 0xff80000003037808 */ /* 0x000fc80000000000 */
[----:B------:R-:W-:-:S13]  /*0270*/  FSETP.GT.AND P0, PT, R3, RZ, PT ;  /* 0x000000ff0300720b */ /* 0x000fda0003f04000 */
[----:B------:R-:W-:Y:S05]  /*0280*/  @!P0 BRA `(.L_x_0) ;  /* 0x0000000000208947 */ /* 0x000fea0003800000 */
[----:B------:R-:W-:-:S05]  /*0290*/  UMOV UR4, URZ ;  /* 0x000000ff00047c82 */ /* 0x000fca0008000000 */
.L_x_1:
[----:B------:R-:W-:-:S06]  /*02a0*/  UIADD3 UR4, UPT, UPT, UR4, 0x1, URZ ;  /* 0x0000000104047890 */ /* 0x000fcc000fffe0ff */
[----:B------:R-:W-:-:S04]  /*02b0*/  I2FP.F32.U32 R2, UR4 ;  /* 0x0000000400027c45 */ /* 0x000fc80008201000 */
[----:B------:R-:W-:Y:S02]  /*02c0*/  FSETP.GT.AND P0, PT, R3, R2, PT ;  /* 0x000000020300720b */ /* 0x000fe40003f04000 */
[----:B------:R-:W-:Y:S02]  /*02d0*/  LOP3.LUT R2, R5, 0x1, RZ, 0xc0, !PT ;  /* 0x0000000105027812 */ /* 0x000fe400078ec0ff */
[----:B------:R-:W-:Y:S02]  /*02e0*/  SHF.R.S32.HI R5, RZ, 0x1, R5 ;  /* 0x00000001ff057819 */ /* 0x000fe40000011405 */
[----:B------:R-:W-:-:S07]  /*02f0*/  LEA R13, R13, R2, 0x1 ;  /* 0x000000020d0d7211 */ /* 0x000fce00078e08ff */
[----:B------:R-:W-:Y:S05]  /*0300*/  @P0 BRA `(.L_x_1) ;  /* 0xfffffffc00e40947 */ /* 0x000fea000383ffff */
.L_x_0:
[----:B------:R-:W-:Y:S01]  /*0310*/  ISETP.GE.AND P0, PT, R5, R13, PT ;  /* 0x0000000d0500720c */ /* 0x000fe20003f06270 */
[----:B------:R-:W0:Y:S01]  /*0320*/  LDCU.64 UR6, c[0x0][0x358] ;  /* 0x00006b00ff0677ac */ /* 0x000e220008000a00 */
[----:B------:R-:W-:Y:S01]  /*0330*/  BSSY.RECONVERGENT B0, `(.L_x_2) ;  /* 0x0000011000007945 */ /* 0x000fe20003800200 */
[----:B------:R-:W-:-:S10]  /*0340*/  ISETP.GE.AND P1, PT, R0, 0x2, PT ;  /* 0x000000020000780c */ /* 0x000fd40003f26270 */
[----:B------:R-:W-:Y:S05]  /*0350*/  @P0 BRA `(.L_x_3) ;  /* 0x0000000000380947 */ /* 0x000fea0003800000 */
[----:B------:R-:W1:Y:S08]  /*0360*/  LDC.64 R2, c[0x0][0x380] ;  /* 0x0000e000ff027b82 */ /* 0x000e700000000a00 */
[----:B------:R-:W2:Y:S01]  /*0370*/  LDC.64 R10, c[0x0][0x388] ;  /* 0x0000e200ff0a7b82 */ /* 0x000ea20000000a00 */
[----:B-1----:R-:W-:-:S05]  /*0380*/  IMAD.WIDE R8, R13, 0x4, R2 ;  /* 0x000000040d087825 */ /* 0x002fca00078e0202 */
[----:B0-----:R-:W3:Y:S01]  /*0390*/  LDG.E R17, desc[UR6][R8.64] ;  /* 0x0000000608117981 */ /* 0x001ee2000c1e1900 */
[----:B------:R-:W-:-:S04]  /*03a0*/  IMAD.WIDE R2, R5, 0x4, R2 ;  /* 0x0000000405027825 */ /* 0x000fc800078e0202 */
[----:B--2---:R-:W-:-:S04]  /*03b0*/  IMAD.WIDE R6, R5, 0x4, R10 ;  /* 0x0000000405067825 */ /* 0x004fc800078e020a */
[----:B------:R-:W-:Y:S01]  /*03c0*/  IMAD.WIDE R10, R13, 0x4, R10 ;  /* 0x000000040d0a7825 */ /* 0x000fe200078e020a */
[----:B------:R-:W2:Y:S04]  /*03d0*/  LDG.E R15, desc[UR6][R6.64] ;  /* 0x00000006060f7981 */ /* 0x000ea8000c1e1900 */
[----:B------:R-:W4:Y:S04]  /*03e0*/  LDG.E R13, desc[UR6][R2.64] ;  /* 0x00000006020d7981 */ /* 0x000f28000c1e1900 */
[----:B---3--:R1:W-:Y:S04]  /*03f0*/  STG.E desc[UR6][R2.64], R17 ;  /* 0x0000001102007986 */ /* 0x0083e8000c101906 */
[----:B------:R-:W3:Y:S04]  /*0400*/  LDG.E R19, desc[UR6][R10.64] ;  /* 0x000000060a137981 */ /* 0x000ee8000c1e1900 */
[----:B---3--:R1:W-:Y:S04]  /*0410*/  STG.E desc[UR6][R6.64], R19 ;  /* 0x0000001306007986 */ /* 0x0083e8000c101906 */
[----:B----4-:R1:W-:Y:S04]  /*0420*/  STG.E desc[UR6][R8.64], R13 ;  /* 0x0000000d08007986 */ /* 0x0103e8000c101906 */
[----:B--2---:R1:W-:Y:S02]  /*0430*/  STG.E desc[UR6][R10.64], R15 ;  /* 0x0000000f0a007986 */ /* 0x0043e4000c101906 */
.L_x_3:
[----:B0-----:R-:W-:Y:S05]  /*0440*/  BSYNC.RECONVERGENT B0 ;  /* 0x0000000000007941 */ /* 0x001fea0003800200 */
.L_x_2:
[----:B------:R-:W-:Y:S05]  /*0450*/  @!P1 EXIT ;  /* 0x000000000000994d */ /* 0x000fea0003800000 */
[----:B-1----:R-:W-:-:S07]  /*0460*/  IMAD.MOV.U32 R7, RZ, RZ, 0x2 ;  /* 0x00000002ff077424 */ /* 0x002fce00078e00ff */
.L_x_22:
[----:B01----:R-:W0:Y:S01]  /*0470*/  I2F.F64 R8, R7 ;  /* 0x0000000700087312 */ /* 0x003e220000201c00 */
[----:B------:R-:W-:Y:S01]  /*0480*/  HFMA2 R2, -RZ, RZ, 0, 5.9604644775390625e-08 ;  /* 0x00000001ff027431 */ /* 0x000fe200000001ff */
[----:B------:R-:W-:Y:S01]  /*0490*/  UMOV UR4, 0x54442d18 ;  /* 0x54442d1800047882 */ /* 0x000fe20000000000 */
[----:B------:R-:W-:Y:S01]  /*04a0*/  UMOV UR5, 0x401921fb ;  /* 0x401921fb00057882 */ /* 0x000fe20000000000 */
[----:B------:R-:W-:Y:S04]  /*04b0*/  BSSY.RECONVERGENT B0, `(.L_x_4) ;  /* 0x0000012000007945 */ /* 0x000fe80003800200 */
[----:B0-----:R-:W0:Y:S02]  /*04c0*/  MUFU.RCP64H R3, R9 ;  /* 0x0000000900037308 */ /* 0x001e240000001800 */
[----:B0-----:R-:W-:-:S08]  /*04d0*/  DFMA R10, -R8, R2, 1 ;  /* 0x3ff00000080a742b */ /* 0x001fd00000000102 */
[----:B------:R-:W-:-:S08]  /*04e0*/  DFMA R10, R10, R10, R10 ;  /* 0x0000000a0a0a722b */ /* 0x000fd0000000000a */
[----:B------:R-:W-:-:S08]  /*04f0*/  DFMA R10, R2, R10, R2 ;  /* 0x0000000a020a722b */ /* 0x000fd00000000002 */
[----:B------:R-:W-:-:S08]  /*0500*/  DFMA R2, -R8, R10, 1 ;  /* 0x3ff000000802742b */ /* 0x000fd0000000010a */
[----:B------:R-:W-:-:S08]  /*0510*/  DFMA R2, R10, R2, R10 ;  /* 0x000000020a02722b */ /* 0x000fd0000000000a */
[----:B------:R-:W-:-:S08]  /*0520*/  DMUL R10, R2, -UR4 ;  /* 0x80000004020a7c28 */ /* 0x000fd00008000000 */
[----:B------:R-:W-:-:S08]  /*0530*/  DFMA R12, -R8, R10, -UR4 ;  /* 0x80000004080c7e2b */ /* 0x000fd0000800010a */
[----:B------:R-:W-:Y:S01]  /*0540*/  DFMA R2, R2, R12, R10 ;  /* 0x0000000c0202722b */ /* 0x000fe2000000000a */
[----:B------:R-:W-:-:S09]  /*0550*/  SHF.R.S32.HI R10, RZ, 0x1, R7 ;  /* 0x00000001ff0a7819 */ /* 0x000fd20000011407 */
[----:B------:R-:W-:-:S05]  /*0560*/  FFMA R0, RZ, R9, R3 ;  /* 0x00000009ff007223 */ /* 0x000fca0000000003 */
[----:B------:R-:W-:-:S13]  /*0570*/  FSETP.GT.AND P0, PT, |R0|, 1.469367938527859385e-39, PT ;  /* 0x001000000000780b */ /* 0x000fda0003f04200 */
[----:B------:R-:W-:Y:S05]  /*0580*/  @P0 BRA `(.L_x_5) ;  /* 0x0000000000100947 */ /* 0x000fea0003800000 */
[----:B------:R-:W-:-:S07]  /*0590*/  MOV R0, 0x5b0 ;  /* 0x000005b000007802 */ /* 0x000fce0000000f00 */
[----:B------:R-:W-:Y:S05]  /*05a0*/  CALL.REL.NOINC `($__internal_0_$__cuda_sm20_div_rn_f64_full) ;  /* 0x0000001400a47944 */ /* 0x000fea0003c00000 */
[----:B------:R-:W-:Y:S01]  /*05b0*/  IMAD.MOV.U32 R2, RZ, RZ, R14 ;  /* 0x000000ffff027224 */ /* 0x000fe200078e000e */
[----:B------:R-:W-:-:S07]  /*05c0*/  MOV R3, R15 ;  /* 0x0000000f00037202 */ /* 0x000fce0000000f00 */
.L_x_5:
[----:B------:R-:W-:Y:S05]  /*05d0*/  BSYNC.RECONVERGENT B0 ;  /* 0x0000000000007941 */ /* 0x000fea0003800200 */
.L_x_4:
[----:B------:R-:W0:Y:S01]  /*05e0*/  F2F.F32.F64 R11, R2 ;  /* 0x00000002000b7310 */ /* 0x000e220000301000 */
[----:B------:R-:W-:Y:S01]  /*05f0*/  BSSY.RECONVERGENT B0, `(.L_x_6) ;  /* 0x0000042000007945 */ /* 0x000fe20003800200 */
[C---:B0-----:R-:W-:Y:S01]  /*0600*/  FMUL R0, R11.reuse, 0.63661974668502807617 ;  /* 0x3f22f9830b007820 */ /* 0x041fe20000400000 */
[----:B------:R-:W-:-:S05]  /*0610*/  FSETP.GE.AND P0, PT, |R11|, 105615, PT ;  /* 0x47ce47800b00780b */ /* 0x000fca0003f06200 */
[----:B------:R-:W0:Y:S02]  /*0620*/  F2I.NTZ R0, R0 ;  /* 0x0000000000007305 */ /* 0x000e240000203100 */
[----:B0-----:R-:W-:Y:S01]  /*0630*/  I2FP.F32.S32 R16, R0 ;  /* 0x0000000000107245 */ /* 0x001fe20000201400 */
[----:B------:R-:W-:-:S04]  /*0640*/  IMAD.MOV.U32 R17, RZ, RZ, R0 ;  /* 0x000000ffff117224 */ /* 0x000fc800078e0000 */
[----:B------:R-:W-:-:S04]  /*0650*/  FFMA R9, R16, -1.5707962512969970703, R11 ;  /* 0xbfc90fda10097823 */ /* 0x000fc8000000000b */
[----:B------:R-:W-:-:S04]  /*0660*/  FFMA R9, R16, -7.5497894158615963534e-08, R9 ;  /* 0xb3a2216810097823 */ /* 0x000fc80000000009 */
[----:B------:R-:W-:-:S05]  /*0670*/  FFMA R16, R16, -5.3903029534742383927e-15, R9 ;  /* 0xa7c234c510107823 */ /* 0x000fca0000000009 */
[----:B------:R-:W-:Y:S01]  /*0680*/  MOV R4, R16 ;  /* 0x0000001000047202 */ /* 0x000fe20000000f00 */
[----:B------:R-:W-:Y:S06]  /*0690*/  @!P0 BRA `(.L_x_7) ;  /* 0x0000000000dc8947 */ /* 0x000fec0003800000 */
[----:B------:R-:W-:-:S13]  /*06a0*/  FSETP.NEU.AND P0, PT, |R11|, +INF , PT ;  /* 0x7f8000000b00780b */ /* 0x000fda0003f0d200 */
[----:B------:R-:W-:Y:S01]  /*06b0*/  @!P0 FMUL R4, RZ, R11 ;  /* 0x0000000bff048220 */ /* 0x000fe20000400000 */
[----:B------:R-:W-:Y:S01]  /*06c0*/  @!P0 IMAD.MOV.U32 R0, RZ, RZ, RZ ;  /* 0x000000ffff008224 */ /* 0x000fe200078e00ff */
[----:B------:R-:W-:Y:S06]  /*06d0*/  @!P0 BRA `(.L_x_7) ;  /* 0x0000000000cc8947 */ /* 0x000fec0003800000 */
[----:B------:R-:W-:Y:S01]  /*06e0*/  SHF.L.U32 R2, R11, 0x8, RZ ;  /* 0x000000080b027819 */ /* 0x000fe200000006ff */
[----:B------:R-:W-:Y:S01]  /*06f0*/  IMAD.MOV.U32 R6, RZ, RZ, RZ ;  /* 0x000000ffff067224 */ /* 0x000fe200078e00ff */
[----:B------:R-:W-:Y:S01]  /*0700*/  MOV R0, R1 ;  /* 0x0000000100007202 */ /* 0x000fe20000000f00 */
[----:B------:R-:W0:Y:S01]  /*0710*/  LDCU.64 UR8, c[0x4][URZ] ;  /* 0x01000000ff0877ac */ /* 0x000e220008000a00 */
[----:B------:R-:W-:Y:S01]  /*0720*/  LOP3.LUT R15, R2, 0x80000000, RZ, 0xfc, !PT ;  /* 0x80000000020f7812 */ /* 0x000fe200078efcff */
[----:B------:R-:W-:Y:S01]  /*0730*/  UMOV UR5, URZ ;  /* 0x000000ff00057c82 */ /* 0x000fe20008000000 */
[----:B------:R-:W-:-:S05]  /*0740*/  UMOV UR4, URZ ;  /* 0x000000ff00047c82 */ /* 0x000fca0008000000 */
.L_x_8:
[----:B0-----:R-:W-:Y:S01]  /*0750*/  IMAD.U32 R8, RZ, RZ, UR8 ;  /* 0x00000008ff087e24 */ /* 0x001fe2000f8e00ff */
[----:B------:R-:W-:-:S05]  /*0760*/  MOV R9, UR9 ;  /* 0x0000000900097c02 */ /* 0x000fca0008000f00 */
[----:B------:R-:W2:Y:S01]  /*0770*/  LDG.E.CONSTANT R2, desc[UR6][R8.64] ;  /* 0x0000000608027981 */ /* 0x000ea2000c1e9900 */
[----:B------:R-:W-:Y:S02]  /*0780*/  UIADD3 UR8, UP0, UPT, UR8, 0x4, URZ ;  /* 0x0000000408087890 */ /* 0x000fe4000ff1e0ff */
[----:B------:R-:W-:Y:S02]  /*0790*/  UIADD3 UR4, UPT, UPT, UR4, 0x1, URZ ;  /* 0x0000000104047890 */ /* 0x000fe4000fffe0ff */
[----:B------:R-:W-:Y:S02]  /*07a0*/  UIADD3.X UR9, UPT, UPT, URZ, UR9, URZ, UP0, !UPT ;  /* 0x00000009ff097290 */ /* 0x000fe400087fe4ff */
[----:B------:R-:W-:Y:S01]  /*07b0*/  UISETP.NE.AND UP0, UPT, UR4, 0x6, UPT ;  /* 0x000000060400788c */ /* 0x000fe2000bf05270 */
[----:B--2---:R-:W-:-:S03]  /*07c0*/  IMAD.WIDE.U32 R2, R2, R15, RZ ;  /* 0x0000000f02027225 */ /* 0x004fc600078e00ff */
[----:B------:R-:W-:-:S04]  /*07d0*/  IADD3 R13, P0, PT, R2, R6, RZ ;  /* 0x00000006020d7210 */ /* 0x000fc80007f1e0ff */
[----:B------:R-:W-:Y:S01]  /*07e0*/  IADD3.X R6, PT, PT, R3, UR5, RZ, P0, !PT ;  /* 0x0000000503067c10 */ /* 0x000fe200087fe4ff */
[----:B------:R0:W-:Y:S02]  /*07f0*/  STL [R0], R13 ;  /* 0x0000000d00007387 */ /* 0x0001e40000100800 */
[----:B0-----:R-:W-:Y:S01]  /*0800*/  VIADD R0, R0, 0x4 ;  /* 0x0000000400007836 */ /* 0x001fe20000000000 */
[----:B------:R-:W-:Y:S06]  /*0810*/  BRA.U UP0, `(.L_x_8) ;  /* 0xfffffffd00cc7547 */ /* 0x000fec000b83ffff */
[----:B------:R-:W-:Y:S01]  /*0820*/  SHF.R.U32.HI R4, RZ, 0x17, R11 ;  /* 0x00000017ff047819 */ /* 0x000fe2000001160b */
[----:B------:R0:W-:Y:S03]  /*0830*/  STL [R1+0x18], R6 ;  /* 0x0000180601007387 */ /* 0x0001e60000100800 */
[C---:B------:R-:W-:Y:S02]  /*0840*/  LOP3.LUT R0, R4.reuse, 0xe0, RZ, 0xc0, !PT ;  /* 0x000000e004007812 */ /* 0x040fe400078ec0ff */
[----:B------:R-:W-:Y:S02]  /*0850*/  LOP3.LUT P0, RZ, R4, 0x1f, RZ, 0xc0, !PT ;  /* 0x0000001f04ff7812 */ /* 0x000fe4000780c0ff */
[----:B------:R-:W-:-:S04]  /*0860*/  IADD3 R0, PT, PT, R0, -0x80, RZ ;  /* 0xffffff8000007810 */ /* 0x000fc80007ffe0ff */
[----:B------:R-:W-:-:S05]  /*0870*/  SHF.R.U32.HI R0, RZ, 0x5, R0 ;  /* 0x00000005ff007819 */ /* 0x000fca0000011600 */
[----:B------:R-:W-:-:S05]  /*0880*/  IMAD R12, R0, -0x4, R1 ;  /* 0xfffffffc000c7824 */ /* 0x000fca00078e0201 */
[----:B------:R-:W2:Y:S04]  /*0890*/  LDL R0, [R12+0x18] ;  /* 0x000018000c007983 */ /* 0x000ea80000100800 */
[----:B------:R-:W2:Y:S04]  /*08a0*/  LDL R3, [R12+0x14] ;  /* 0x000014000c037983 */ /* 0x000ea80000100800 */
[----:B------:R-:W3:Y:S01]  /*08b0*/  @P0 LDL R2, [R12+0x10] ;  /* 0x000010000c020983 */ /* 0x000ee20000100800 */
[----:B------:R-:W-:Y:S01]  /*08c0*/  LOP3.LUT R4, R4, 0x1f, RZ, 0xc0, !PT ;  /* 0x0000001f04047812 */ /* 0x000fe200078ec0ff */
[----:B------:R-:W-:Y:S01]  /*08d0*/  UMOV UR4, 0x54442d19 ;  /* 0x54442d1900047882 */ /* 0x000fe20000000000 */
[----:B------:R-:W-:-:S02]  /*08e0*/  UMOV UR5, 0x3bf921fb ;  /* 0x3bf921fb00057882 */ /* 0x000fc40000000000 */
[-C--:B--2---:R-:W-:Y:S02]  /*08f0*/  @P0 SHF.L.W.U32.HI R0, R3, R4.reuse, R0 ;  /* 0x0000000403000219 */ /* 0x084fe40000010e00 */
[----:B---3--:R-:W-:Y:S02]  /*0900*/  @P0 SHF.L.W.U32.HI R3, R2, R4, R3 ;  /* 0x0000000402030219 */ /* 0x008fe40000010e03 */
[----:B------:R-:W-:Y:S02]  /*0910*/  ISETP.GE.AND P0, PT, R11, RZ, PT ;  /* 0x000000ff0b00720c */ /* 0x000fe40003f06270 */
[C---:B------:R-:W-:Y:S01]  /*0920*/  SHF.L.W.U32.HI R2, R3.reuse, 0x2, R0 ;  /* 0x0000000203027819 */ /* 0x040fe20000010e00 */
[----:B------:R-:W-:-:S03]  /*0930*/  IMAD.SHL.U32 R3, R3, 0x4, RZ ;  /* 0x0000000403037824 */ /* 0x000fc600078e00ff */
[----:B------:R-:W-:-:S04]  /*0940*/  SHF.R.S32.HI R4, RZ, 0x1f, R2 ;  /* 0x0000001fff047819 */ /* 0x000fc80000011402 */
[C---:B------:R-:W-:Y:S02]  /*0950*/  LOP3.LUT R8, R4.reuse, R3, RZ, 0x3c, !PT ;  /* 0x0000000304087212 */ /* 0x040fe400078e3cff */
[----:B------:R-:W-:Y:S02]  /*0960*/  LOP3.LUT R9, R4, R2, RZ, 0x3c, !PT ;  /* 0x0000000204097212 */ /* 0x000fe400078e3cff */
[----:B------:R-:W-:Y:S02]  /*0970*/  SHF.R.U32.HI R3, RZ, 0x1e, R0 ;  /* 0x0000001eff037819 */ /* 0x000fe40000011600 */
[C---:B------:R-:W-:Y:S02]  /*0980*/  LOP3.LUT R4, R2.reuse, R11, RZ, 0x3c, !PT ;  /* 0x0000000b02047212 */ /* 0x040fe400078e3cff */
[----:B------:R-:W1:Y:S01]  /*0990*/  I2F.F64.S64 R8, R8 ;  /* 0x0000000800087312 */ /* 0x000e620000301c00 */
[----:B------:R-:W-:Y:S02]  /*09a0*/  LEA.HI R0, R2, R3, RZ, 0x1 ;  /* 0x0000000302007211 */ /* 0x000fe400078f08ff */
[----:B------:R-:W-:-:S02]  /*09b0*/  ISETP.GE.AND P1, PT, R4, RZ, PT ;  /* 0x000000ff0400720c */ /* 0x000fc40003f26270 */
[----:B------:R-:W-:-:S05]  /*09c0*/  IADD3 R2, PT, PT, -R0, RZ, RZ ;  /* 0x000000ff00027210 */ /* 0x000fca0007ffe1ff */
[----:B------:R-:W-:Y:S01]  /*09d0*/  @!P0 IMAD.MOV.U32 R0, RZ, RZ, R2 ;  /* 0x000000ffff008224 */ /* 0x000fe200078e0002 */
[----:B-1----:R-:W-:-:S10]  /*09e0*/  DMUL R12, R8, UR4 ;  /* 0x00000004080c7c28 */ /* 0x002fd40008000000 */
[----:B------:R-:W1:Y:S02]  /*09f0*/  F2F.F32.F64 R12, R12 ;  /* 0x0000000c000c7310 */ /* 0x000e640000301000 */
[----:B01----:R-:W-:-:S07]  /*0a00*/  FSEL R4, -R12, R12, !P1 ;  /* 0x0000000c0c047208 */ /* 0x003fce0004800100 */
.L_x_7:
[----:B------:R-:W-:Y:S05]  /*0a10*/  BSYNC.RECONVERGENT B0 ;  /* 0x0000000000007941 */ /* 0x000fea0003800200 */
.L_x_6:
[----:B------:R-:W-:Y:S01]  /*0a20*/  MOV R13, 0x37cbac00 ;  /* 0x37cbac00000d7802 */ /* 0x000fe20000000f00 */
[----:B------:R-:W-:Y:S02]  /*0a30*/  HFMA2 R14, -RZ, RZ, 1.0078125, -8.98838043212890625e-05 ;  /* 0x3c0885e4ff0e7431 */ /* 0x000fe400000001ff */
[----:B------:R-:W-:Y:S01]  /*0a40*/  FMUL R2, R4, R4 ;  /* 0x0000000404027220 */ /* 0x000fe20000400000 */
[C---:B------:R-:W-:Y:S01]  /*0a50*/  LOP3.LUT R6, R0.reuse, 0x1, RZ, 0xc0, !PT ;  /* 0x0000000100067812 */ /* 0x040fe200078ec0ff */
[----:B------:R-:W-:Y:S01]  /*0a60*/  VIADD R0, R0, 0x1 ;  /* 0x0000000100007836 */ /* 0x000fe20000000000 */
[----:B------:R-:W-:Y:S01]  /*0a70*/  MOV R15, 0x3e2aaaa8 ;  /* 0x3e2aaaa8000f7802 */ /* 0x000fe20000000f00 */
[----:B------:R-:W-:Y:S01]  /*0a80*/  FFMA R3, R2, R13, -0.0013887860113754868507 ;  /* 0xbab607ed02037423 */ /* 0x000fe2000000000d */
[----:B------:R-:W-:Y:S01]  /*0a90*/  ISETP.NE.U32.AND P1, PT, R6, 0x1, PT ;  /* 0x000000010600780c */ /* 0x000fe20003f25070 */
[----:B------:R-:W-:Y:S01]  /*0aa0*/  BSSY.RECONVERGENT B0, `(.L_x_9) ;  /* 0x0000040000007945 */ /* 0x000fe20003800200 */
[----:B------:R-:W-:-:S02]  /*0ab0*/  LOP3.LUT P0, RZ, R0, 0x2, RZ, 0xc0, !PT ;  /* 0x0000000200ff7812 */ /* 0x000fc4000780c0ff */
[----:B------:R-:W-:Y:S02]  /*0ac0*/  FSEL R3, R3, -0.00019574658654164522886, P1 ;  /* 0xb94d415303037808 */ /* 0x000fe40000800000 */
[----:B------:R-:W-:Y:S02]  /*0ad0*/  FSEL R9, R14, 0.041666727513074874878, !P1 ;  /* 0x3d2aaabb0e097808 */ /* 0x000fe40004800000 */
[----:B------:R-:W-:Y:S02]  /*0ae0*/  FSEL R0, R4, 1, !P1 ;  /* 0x3f80000004007808 */ /* 0x000fe40004800000 */
[----:B------:R-:W-:Y:S01]  /*0af0*/  FSEL R4, -R15, -0.4999999701976776123, !P1 ;  /* 0xbeffffff0f047808 */ /* 0x000fe20004800100 */
[C---:B------:R-:W-:Y:S01]  /*0b00*/  FFMA R9, R2.reuse, R3, R9 ;  /* 0x0000000302097223 */ /* 0x040fe20000000009 */
[----:B------:R-:W-:Y:S01]  /*0b10*/  FSETP.GE.AND P1, PT, |R11|, 105615, PT ;  /* 0x47ce47800b00780b */ /* 0x000fe20003f26200 */
[C---:B------:R-:W-:Y:S02]  /*0b20*/  FFMA R3, R2.reuse, R0, RZ ;  /* 0x0000000002037223 */ /* 0x040fe400000000ff */
[----:B------:R-:W-:-:S04]  /*0b30*/  FFMA R4, R2, R9, R4 ;  /* 0x0000000902047223 */ /* 0x000fc80000000004 */
[----:B------:R-:W-:-:S04]  /*0b40*/  FFMA R12, R3, R4, R0 ;  /* 0x00000004030c7223 */ /* 0x000fc80000000000 */
[----:B------:R-:W-:Y:S02]  /*0b50*/  @P0 FADD R12, RZ, -R12 ;  /* 0x8000000cff0c0221 */ /* 0x000fe40000000000 */
[----:B------:R-:W-:Y:S05]  /*0b60*/  @!P1 BRA `(.L_x_10) ;  /* 0x0000000000cc9947 */ /* 0x000fea0003800000 */
[----:B------:R-:W-:-:S13]  /*0b70*/  FSETP.NEU.AND P0, PT, |R11|, +INF , PT ;  /* 0x7f8000000b00780b */ /* 0x000fda0003f0d200 */
[----:B------:R-:W-:Y:S01]  /*0b80*/  @!P0 FMUL R16, RZ, R11 ;  /* 0x0000000bff108220 */ /* 0x000fe20000400000 */
[----:B------:R-:W-:Y:S01]  /*0b90*/  @!P0 MOV R17, RZ ;  /* 0x000000ff00118202 */ /* 0x000fe20000000f00 */
[----:B------:R-:W-:Y:S06]  /*0ba0*/  @!P0 BRA `(.L_x_10) ;  /* 0x0000000000bc8947 */ /* 0x000fec0003800000 */
[----:B------:R-:W0:Y:S01]  /*0bb0*/  LDC.64 R2, c[0x4][RZ] ;  /* 0x01000000ff027b82 */ /* 0x000e220000000a00 */
[----:B------:R-:W-:Y:S02]  /*0bc0*/  IMAD.SHL.U32 R4, R11, 0x100, RZ ;  /* 0x000001000b047824 */ /* 0x000fe400078e00ff */
[----:B------:R-:W-:Y:S01]  /*0bd0*/  HFMA2 R6, -RZ, RZ, 0, 0 ;  /* 0x00000000ff067431 */ /* 0x000fe200000001ff */
[----:B------:R-:W-:Y:S01]  /*0be0*/  MOV R0, RZ ;  /* 0x000000ff00007202 */ /* 0x000fe20000000f00 */
[----:B------:R-:W-:Y:S01]  /*0bf0*/  UMOV UR4, URZ ;  /* 0x000000ff00047c82 */ /* 0x000fe20008000000 */
[----:B------:R-:W-:-:S07]  /*0c00*/  LOP3.LUT R21, R4, 0x80000000, RZ, 0xfc, !PT ;  /* 0x8000000004157812 */ /* 0x000fce00078efcff */
.L_x_11:
[----:B0-----:R-:W-:-:S05]  /*0c10*/  IMAD.WIDE.U32 R16, R0, 0x4, R2 ;  /* 0x0000000400107825 */ /* 0x001fca00078e0002 */
[----:B------:R-:W2:Y:S01]  /*0c20*/  LDG.E.CONSTANT R8, desc[UR6][R16.64] ;  /* 0x0000000610087981 */ /* 0x000ea2000c1e9900 */
[C---:B-1----:R-:W-:Y:S01]  /*0c30*/  IMAD R4, R0.reuse, 0x4, R1 ;  /* 0x0000000400047824 */ /* 0x042fe200078e0201 */
[----:B------:R-:W-:-:S04]  /*0c40*/  IADD3 R0, PT, PT, R0, 0x1, RZ ;  /* 0x0000000100007810 */ /* 0x000fc80007ffe0ff */
[----:B------:R-:W-:Y:S01]  /*0c50*/  ISETP.NE.AND P0, PT, R0, 0x6, PT ;  /* 0x000000060000780c */ /* 0x000fe20003f05270 */
[----:B--2---:R-:W-:-:S03]  /*0c60*/  IMAD.WIDE.U32 R8, R8, R21, RZ ;  /* 0x0000001508087225 */ /* 0x004fc600078e00ff */
[----:B------:R-:W-:-:S04]  /*0c70*/  IADD3 R19, P1, PT, R8, R6, RZ ;  /* 0x0000000608137210 */ /* 0x000fc80007f3e0ff */
[----:B------:R-:W-:Y:S01]  /*0c80*/  IADD3.X R6, PT, PT, R9, UR4, RZ, P1, !PT ;  /* 0x0000000409067c10 */ /* 0x000fe20008ffe4ff */
[----:B------:R1:W-:Y:S04]  /*0c90*/  STL [R4], R19 ;  /* 0x0000001304007387 */ /* 0x0003e80000100800 */
[----:B------:R-:W-:Y:S05]  /*0ca0*/  @P0 BRA `(.L_x_11) ;  /* 0xfffffffc00d80947 */ /* 0x000fea000383ffff */
[----:B-1----:R-:W-:Y:S01]  /*0cb0*/  SHF.R.U32.HI R4, RZ, 0x17, R11 ;  /* 0x00000017ff047819 */ /* 0x002fe2000001160b */
        /* <DEDUP_REMOVED lines=11> */
[----:B------:R-:W-:Y:S01]  /*0d70*/  UMOV UR5, 0x3bf921fb ;  /* 0x3bf921fb00057882 */ /* 0x000fe20000000000 */
[----:B------:R-:W-:-:S02]  /*0d80*/  ISETP.GE.AND P1, PT, R11, RZ, PT ;  /* 0x000000ff0b00720c */ /* 0x000fc40003f26270 */
[-C--:B--2---:R-:W-:Y:S02]  /*0d90*/  @P0 SHF.L.W.U32.HI R0, R3, R4.reuse, R0 ;  /* 0x0000000403000219 */ /* 0x084fe40000010e00 */
[----:B---3--:R-:W-:Y:S02]  /*0da0*/  @P0 SHF.L.W.U32.HI R3, R2, R4, R3 ;  /* 0x0000000402030219 */ /* 0x008fe40000010e03 */
[--C-:B------:R-:W-:Y:S02]  /*0db0*/  SHF.R.U32.HI R17, RZ, 0x1e, R0.reuse ;  /* 0x0000001eff117819 */ /* 0x100fe40000011600 */
[C---:B------:R-:W-:Y:S01]  /*0dc0*/  SHF.L.W.U32.HI R2, R3.reuse, 0x2, R0 ;  /* 0x0000000203027819 */ /* 0x040fe20000010e00 */
[----:B------:R-:W-:-:S03]  /*0dd0*/  IMAD.SHL.U32 R3, R3, 0x4, RZ ;  /* 0x0000000403037824 */ /* 0x000fc600078e00ff */
[----:B------:R-:W-:Y:S02]  /*0de0*/  SHF.R.S32.HI R4, RZ, 0x1f, R2 ;  /* 0x0000001fff047819 */ /* 0x000fe40000011402 */
[----:B------:R-:W-:Y:S02]  /*0df0*/  LOP3.LUT R11, R2, R11, RZ, 0x3c, !PT ;  /* 0x0000000b020b7212 */ /* 0x000fe400078e3cff */
[C---:B------:R-:W-:Y:S02]  /*0e00*/  LOP3.LUT R8, R4.reuse, R3, RZ, 0x3c, !PT ;  /* 0x0000000304087212 */ /* 0x040fe400078e3cff */
[----:B------:R-:W-:Y:S02]  /*0e10*/  LOP3.LUT R9, R4, R2, RZ, 0x3c, !PT ;  /* 0x0000000204097212 */ /* 0x000fe400078e3cff */
[----:B------:R-:W-:Y:S02]  /*0e20*/  LEA.HI R17, R2, R17, RZ, 0x1 ;  /* 0x0000001102117211 */ /* 0x000fe400078f08ff */
[----:B------:R-:W-:-:S02]  /*0e30*/  ISETP.GE.AND P0, PT, R11, RZ, PT ;  /* 0x000000ff0b00720c */ /* 0x000fc40003f06270 */
[----:B------:R-:W1:Y:S01]  /*0e40*/  I2F.F64.S64 R8, R8 ;  /* 0x0000000800087312 */ /* 0x000e620000301c00 */
[----:B------:R-:W-:-:S04]  /*0e50*/  IADD3 R0, PT, PT, -R17, RZ, RZ ;  /* 0x000000ff11007210 */ /* 0x000fc80007ffe1ff */
[----:B------:R-:W-:Y:S01]  /*0e60*/  @!P1 MOV R17, R0 ;  /* 0x0000000000119202 */ /* 0x000fe20000000f00 */
[----:B-1----:R-:W-:-:S10]  /*0e70*/  DMUL R18, R8, UR4 ;  /* 0x0000000408127c28 */ /* 0x002fd40008000000 */
[----:B------:R-:W1:Y:S02]  /*0e80*/  F2F.F32.F64 R18, R18 ;  /* 0x0000001200127310 */ /* 0x000e640000301000 */
[----:B01----:R-:W-:-:S07]  /*0e90*/  FSEL R16, -R18, R18, !P0 ;  /* 0x0000001212107208 */ /* 0x003fce0004000100 */
.L_x_10:
[----:B------:R-:W-:Y:S05]  /*0ea0*/  BSYNC.RECONVERGENT B0 ;  /* 0x0000000000007941 */ /* 0x000fea0003800200 */
.L_x_9:
[----:B------:R-:W0:Y:S01]  /*0eb0*/  LDCU UR4, c[0x0][0x390] ;  /* 0x00007200ff0477ac */ /* 0x000e220008000800 */
[----:B------:R-:W-:Y:S01]  /*0ec0*/  FMUL R2, R16, R16 ;  /* 0x0000001010027220 */ /* 0x000fe20000400000 */
[C---:B------:R-:W-:Y:S01]  /*0ed0*/  LOP3.LUT R0, R17.reuse, 0x1, RZ, 0xc0, !PT ;  /* 0x0000000111007812 */ /* 0x040fe200078ec0ff */
[----:B------:R-:W-:Y:S01]  /*0ee0*/  BSSY.RECONVERGENT B0, `(.L_x_12) ;  /* 0x00000d1000007945 */ /* 0x000fe20003800200 */
[----:B------:R-:W-:Y:S01]  /*0ef0*/  LOP3.LUT P1, RZ, R17, 0x2, RZ, 0xc0, !PT ;  /* 0x0000000211ff7812 */ /* 0x000fe2000782c0ff */
[----:B------:R-:W-:Y:S01]  /*0f00*/  FFMA R13, R2, R13, -0.0013887860113754868507 ;  /* 0xbab607ed020d7423 */ /* 0x000fe2000000000d */
[----:B------:R-:W-:-:S04]  /*0f10*/  ISETP.NE.U32.AND P0, PT, R0, 0x1, PT ;  /* 0x000000010000780c */ /* 0x000fc80003f05070 */
[----:B------:R-:W-:Y:S02]  /*0f20*/  FSEL R3, R14, 0.041666727513074874878, P0 ;  /* 0x3d2aaabb0e037808 */ /* 0x000fe40000000000 */
[----:B------:R-:W-:Y:S02]  /*0f30*/  FSEL R13, R13, -0.00019574658654164522886, !P0 ;  /* 0xb94d41530d0d7808 */ /* 0x000fe40004000000 */
[----:B------:R-:W-:Y:S02]  /*0f40*/  FSEL R15, -R15, -0.4999999701976776123, P0 ;  /* 0xbeffffff0f0f7808 */ /* 0x000fe40000000100 */
[----:B------:R-:W-:Y:S01]  /*0f50*/  FSEL R0, R16, 1, P0 ;  /* 0x3f80000010007808 */ /* 0x000fe20000000000 */
[----:B------:R-:W-:Y:S01]  /*0f60*/  FFMA R3, R2, R13, R3 ;  /* 0x0000000d02037223 */ /* 0x000fe20000000003 */
[----:B0-----:R-:W-:Y:S01]  /*0f70*/  IMAD.U32 R6, RZ, RZ, UR4 ;  /* 0x00000004ff067e24 */ /* 0x001fe2000f8e00ff */
[----:B------:R-:W-:Y:S02]  /*0f80*/  ISETP.GE.AND P0, PT, R10, 0x1, PT ;  /* 0x000000010a00780c */ /* 0x000fe40003f06270 */
[C---:B------:R-:W-:Y:S01]  /*0f90*/  FFMA R15, R2.reuse, R3, R15 ;  /* 0x00000003020f7223 */ /* 0x040fe2000000000f */
[----:B------:R-:W-:Y:S01]  /*0fa0*/  FFMA R3, R2, R0, RZ ;  /* 0x0000000002037223 */ /* 0x000fe200000000ff */
[----:B------:R-:W-:-:S03]  /*0fb0*/  ISETP.GE.OR P0, PT, R5, R6, !P0 ;  /* 0x000000060500720c */ /* 0x000fc60004706670 */
[----:B------:R-:W-:-:S04]  /*0fc0*/  FFMA R0, R3, R15, R0 ;  /* 0x0000000f03007223 */ /* 0x000fc80000000000 */
[----:B------:R-:W-:-:S06]  /*0fd0*/  @P1 FADD R0, RZ, -R0 ;  /* 0x80000000ff001221 */ /* 0x000fcc0000000000 */
[----:B------:R-:W-:Y:S05]  /*0fe0*/  @P0 BRA `(.L_x_13) ;  /* 0x0000000c00000947 */ /* 0x000fea0003800000 */
[----:B------:R-:W-:-:S07]  /*0ff0*/  MOV R4, R5 ;  /* 0x0000000500047202 */ /* 0x000fce0000000f00 */
.L_x_21:
[----:B-1----:R-:W-:Y:S01]  /*1000*/  SHF.R.S32.HI R19, RZ, 0x1, R7 ;  /* 0x00000001ff137819 */ /* 0x002fe20000011407 */
[----:B------:R-:W-:Y:S01]  /*1010*/  BSSY.RECONVERGENT B1, `(.L_x_14) ;  /* 0x0000066000017945 */ /* 0x000fe20003800200 */
[----:B------:R-:W-:Y:S02]  /*1020*/  HFMA2 R13, -RZ, RZ, 1.875, 0 ;  /* 0x3f800000ff0d7431 */ /* 0x000fe400000001ff */
[----:B------:R-:W-:Y:S01]  /*1030*/  IMAD.MOV.U32 R17, RZ, RZ, RZ ;  /* 0x000000ffff117224 */ /* 0x000fe200078e00ff */
[----:B------:R-:W-:Y:S02]  /*1040*/  ISETP.GE.U32.AND P0, PT, R19, 0x4, PT ;  /* 0x000000041300780c */ /* 0x000fe40003f06070 */
[----:B------:R-:W-:-:S11]  /*1050*/  MOV R6, RZ ;  /* 0x000000ff00067202 */ /* 0x000fd60000000f00 */
[----:B0-----:R-:W-:Y:S05]  /*1060*/  @!P0 BRA `(.L_x_15) ;  /* 0x0000000400808947 */ /* 0x001fea0003800000 */
[----:B------:R-:W-:Y:S01]  /*1070*/  BSSY.RECONVERGENT B2, `(.L_x_15) ;  /* 0x000005f000027945 */ /* 0x000fe20003800200 */
[----:B------:R-:W-:Y:S01]  /*1080*/  MOV R13, 0x3f800000 ;  /* 0x3f800000000d7802 */ /* 0x000fe20000000f00 */
[----:B------:R-:W-:Y:S01]  /*1090*/  IMAD.MOV.U32 R17, RZ, RZ, RZ ;  /* 0x000000ffff117224 */ /* 0x000fe200078e00ff */
[----:B------:R-:W-:Y:S02]  /*10a0*/  MOV R21, RZ ;  /* 0x000000ff00157202 */ /* 0x000fe40000000f00 */
[----:B------:R-:W-:-:S07]  /*10b0*/  LOP3.LUT R6, R19, 0x7ffffffc, RZ, 0xc0, !PT ;  /* 0x7ffffffc13067812 */ /* 0x000fce00078ec0ff */
.L_x_16:
[----:B0-----:R-:W0:Y:S01]  /*10c0*/  LDC.64 R2, c[0x0][0x388] ;  /* 0x0000e200ff027b82 */ /* 0x001e220000000a00 */
[----:B------:R-:W-:-:S07]  /*10d0*/  IADD3 R11, PT, PT, R21, R4, RZ ;  /* 0x00000004150b7210 */ /* 0x000fce0007ffe0ff */
[----:B------:R-:W1:Y:S01]  /*10e0*/  LDC.64 R8, c[0x0][0x380] ;  /* 0x0000e000ff087b82 */ /* 0x000e620000000a00 */
[----:B0-----:R-:W-:-:S05]  /*10f0*/  IMAD.WIDE R2, R11, 0x4, R2 ;  /* 0x000000040b027825 */ /* 0x001fca00078e0202 */
[----:B------:R-:W2:Y:S01]  /*1100*/  LDG.E R18, desc[UR6][R2.64] ;  /* 0x0000000602127981 */ /* 0x000ea2000c1e1900 */
[----:B-1----:R-:W-:-:S04]  /*1110*/  IMAD.WIDE R8, R11, 0x4, R8 ;  /* 0x000000040b087825 */ /* 0x002fc800078e0208 */
[C---:B------:R-:W-:Y:S01]  /*1120*/  IMAD.WIDE.U32 R10, R19.reuse, 0x4, R2 ;  /* 0x00000004130a7825 */ /* 0x040fe200078e0002 */
[----:B------:R-:W3:Y:S03]  /*1130*/  LDG.E R16, desc[UR6][R8.64] ;  /* 0x0000000608107981 */ /* 0x000ee6000c1e1900 */
[----:B------:R-:W-:Y:S01]  /*1140*/  IMAD.WIDE.U32 R14, R19, 0x4, R8 ;  /* 0x00000004130e7825 */ /* 0x000fe200078e0008 */
[----:B------:R-:W4:Y:S04]  /*1150*/  LDG.E R22, desc[UR6][R10.64] ;  /* 0x000000060a167981 */ /* 0x000f28000c1e1900 */
[----:B------:R-:W5:Y:S01]  /*1160*/  LDG.E R20, desc[UR6][R14.64] ;  /* 0x000000060e147981 */ /* 0x000f62000c1e1900 */
[-C--:B----4-:R-:W-:Y:S01]  /*1170*/  FMUL R23, R22, R17.reuse ;  /* 0x0000001116177220 */ /* 0x090fe20000400000 */
[----:B-----5:R-:W-:-:S03]  /*1180*/  FMUL R25, R20, R17 ;  /* 0x0000001114197220 */ /* 0x020fc60000400000 */
[-C--:B------:R-:W-:Y:S01]  /*1190*/  FFMA R23, R20, R13.reuse, -R23 ;  /* 0x0000000d14177223 */ /* 0x080fe20000000817 */
[----:B------:R-:W-:-:S03]  /*11a0*/  FFMA R25, R22, R13, R25 ;  /* 0x0000000d16197223 */ /* 0x000fc60000000019 */
[C-C-:B---3--:R-:W-:Y:S01]  /*11b0*/  FADD R27, R16.reuse, R23.reuse ;  /* 0x00000017101b7221 */ /* 0x148fe20000000000 */
[----:B------:R-:W-:Y:S01]  /*11c0*/  FADD R23, R16, -R23 ;  /* 0x8000001710177221 */ /* 0x000fe20000000000 */
[C-C-:B--2---:R-:W-:Y:S01]  /*11d0*/  FADD R29, R18.reuse, R25.reuse ;  /* 0x00000019121d7221 */ /* 0x144fe20000000000 */
[----:B------:R-:W-:Y:S02]  /*11e0*/  FADD R25, R18, -R25 ;  /* 0x8000001912197221 */ /* 0x000fe40000000000 */
[----:B------:R0:W-:Y:S04]  /*11f0*/  STG.E desc[UR6][R8.64], R27 ;  /* 0x0000001b08007986 */ /* 0x0001e8000c101906 */
[----:B------:R-:W-:Y:S04]  /*1200*/  STG.E desc[UR6][R2.64], R29 ;  /* 0x0000001d02007986 */ /* 0x000fe8000c101906 */
[----:B------:R1:W-:Y:S04]  /*1210*/  STG.E desc[UR6][R14.64], R23 ;  /* 0x000000170e007986 */ /* 0x0003e8000c101906 */
[----:B------:R2:W-:Y:S04]  /*1220*/  STG.E desc[UR6][R10.64], R25 ;  /* 0x000000190a007986 */ /* 0x0005e8000c101906 */
[----:B------:R-:W3:Y:S04]  /*1230*/  LDG.E R26, desc[UR6][R10.64+0x4] ;  /* 0x000004060a1a7981 */ /* 0x000ee8000c1e1900 */
[----:B------:R-:W0:Y:S04]  /*1240*/  LDG.E R24, desc[UR6][R14.64+0x4] ;  /* 0x000004060e187981 */ /* 0x000e28000c1e1900 */
[----:B------:R-:W2:Y:S04]  /*1250*/  LDG.E R16, desc[UR6][R8.64+0x4] ;  /* 0x0000040608107981 */ /* 0x000ea8000c1e1900 */
[----:B------:R-:W4:Y:S01]  /*1260*/  LDG.E R18, desc[UR6][R2.64+0x4] ;  /* 0x0000040602127981 */ /* 0x000f22000c1e1900 */
[-C--:B------:R-:W-:Y:S01]  /*1270*/  FMUL R22, R12, R17.reuse ;  /* 0x000000110c167220 */ /* 0x080fe20000400000 */
[----:B------:R-:W-:-:S03]  /*1280*/  FMUL R20, R0, R17 ;  /* 0x0000001100147220 */ /* 0x000fc60000400000 */
[-C--:B------:R-:W-:Y:S01]  /*1290*/  FFMA R17, R0, R13.reuse, R22 ;  /* 0x0000000d00117223 */ /* 0x080fe20000000016 */
[----:B------:R-:W-:-:S03]  /*12a0*/  FFMA R13, R12, R13, -R20 ;  /* 0x0000000d0c0d7223 */ /* 0x000fc60000000814 */
[C---:B---3--:R-:W-:Y:S01]  /*12b0*/  FMUL R20, R17.reuse, R26 ;  /* 0x0000001a11147220 */ /* 0x048fe20000400000 */
[----:B0-----:R-:W-:-:S03]  /*12c0*/  FMUL R27, R17, R24 ;  /* 0x00000018111b7220 */ /* 0x001fc60000400000 */
[C---:B-1----:R-:W-:Y:S01]  /*12d0*/  FFMA R23, R13.reuse, R24, -R20 ;  /* 0x000000180d177223 */ /* 0x042fe20000000814 */
[----:B------:R-:W-:-:S03]  /*12e0*/  FFMA R27, R13, R26, R27 ;  /* 0x0000001a0d1b7223 */ /* 0x000fc6000000001b */
[C-C-:B--2---:R-:W-:Y:S01]  /*12f0*/  FADD R25, R16.reuse, R23.reuse ;  /* 0x0000001710197221 */ /* 0x144fe20000000000 */
[----:B------:R-:W-:Y:S01]  /*1300*/  FADD R23, R16, -R23 ;  /* 0x8000001710177221 */ /* 0x000fe20000000000 */
[C-C-:B----4-:R-:W-:Y:S01]  /*1310*/  FADD R29, R18.reuse, R27.reuse ;  /* 0x0000001b121d7221 */ /* 0x150fe20000000000 */
        /* <DEDUP_REMOVED lines=23> */
[----:B------:R-:W-:Y:S04]  /*1490*/  STG.E desc[UR6][R14.64+0x8], R20 ;  /* 0x000008140e007986 */ /* 0x000fe8000c101906 */
[----:B------:R1:W-:Y:S04]  /*14a0*/  STG.E desc[UR6][R10.64+0x8], R25 ;  /* 0x000008190a007986 */ /* 0x0003e8000c101906 */
[----:B------:R-:W2:Y:S04]  /*14b0*/  LDG.E R26, desc[UR6][R10.64+0xc] ;  /* 0x00000c060a1a7981 */ /* 0x000ea8000c1e1900 */
[----:B------:R-:W0:Y:S04]  /*14c0*/  LDG.E R24, desc[UR6][R14.64+0xc] ;  /* 0x00000c060e187981 */ /* 0x000e28000c1e1900 */
[----:B------:R-:W1:Y:S04]  /*14d0*/  LDG.E R16, desc[UR6][R8.64+0xc] ;  /* 0x00000c0608107981 */ /* 0x000e68000c1e1900 */
[----:B------:R-:W3:Y:S01]  /*14e0*/  LDG.E R18, desc[UR6][R2.64+0xc] ;  /* 0x00000c0602127981 */ /* 0x000ee2000c1e1900 */
[-C--:B------:R-:W-:Y:S01]  /*14f0*/  FMUL R22, R12, R17.reuse ;  /* 0x000000110c167220 */ /* 0x080fe20000400000 */
[----:B------:R-:W-:-:S03]  /*1500*/  FMUL R23, R0, R17 ;  /* 0x0000001100177220 */ /* 0x000fc60000400000 */
[-C--:B------:R-:W-:Y:S01]  /*1510*/  FFMA R17, R0, R13.reuse, R22 ;  /* 0x0000000d00117223 */ /* 0x080fe20000000016 */
[----:B------:R-:W-:Y:S01]  /*1520*/  FFMA R23, R12, R13, -R23 ;  /* 0x0000000d0c177223 */ /* 0x000fe20000000817 */
[----:B------:R-:W-:-:S05]  /*1530*/  VIADD R21, R21, 0x4 ;  /* 0x0000000415157836 */ /* 0x000fca0000000000 */
[----:B------:R-:W-:Y:S01]  /*1540*/  ISETP.NE.AND P0, PT, R21, R6, PT ;  /* 0x000000061500720c */ /* 0x000fe20003f05270 */
[C---:B--2---:R-:W-:Y:S01]  /*1550*/  FMUL R22, R17.reuse, R26 ;  /* 0x0000001a11167220 */ /* 0x044fe20000400000 */
[----:B0-----:R-:W-:-:S03]  /*1560*/  FMUL R27, R17, R24 ;  /* 0x00000018111b7220 */ /* 0x001fc60000400000 */
[C---:B------:R-:W-:Y:S01]  /*1570*/  FFMA R13, R23.reuse, R24, -R22 ;  /* 0x00000018170d7223 */ /* 0x040fe20000000816 */
[----:B------:R-:W-:-:S03]  /*1580*/  FFMA R27, R23, R26, R27 ;  /* 0x0000001a171b7223 */ /* 0x000fc6000000001b */
[C-C-:B-1----:R-:W-:Y:S01]  /*1590*/  FADD R25, R16.reuse, R13.reuse ;  /* 0x0000000d10197221 */ /* 0x142fe20000000000 */
[----:B------:R-:W-:Y:S01]  /*15a0*/  FADD R16, R16, -R13 ;  /* 0x8000000d10107221 */ /* 0x000fe20000000000 */
[C-C-:B---3--:R-:W-:Y:S01]  /*15b0*/  FADD R29, R18.reuse, R27.reuse ;  /* 0x0000001b121d7221 */ /* 0x148fe20000000000 */
[----:B------:R-:W-:Y:S02]  /*15c0*/  FADD R27, R18, -R27 ;  /* 0x8000001b121b7221 */ /* 0x000fe40000000000 */
[----:B------:R0:W-:Y:S04]  /*15d0*/  STG.E desc[UR6][R8.64+0xc], R25 ;  /* 0x00000c1908007986 */ /* 0x0001e8000c101906 */
[----:B------:R0:W-:Y:S04]  /*15e0*/  STG.E desc[UR6][R2.64+0xc], R29 ;  /* 0x00000c1d02007986 */ /* 0x0001e8000c101906 */
[----:B------:R0:W-:Y:S04]  /*15f0*/  STG.E desc[UR6][R14.64+0xc], R16 ;  /* 0x00000c100e007986 */ /* 0x0001e8000c101906 */
[----:B------:R0:W-:Y:S01]  /*1600*/  STG.E desc[UR6][R10.64+0xc], R27 ;  /* 0x00000c1b0a007986 */ /* 0x0001e2000c101906 */
[-C--:B------:R-:W-:Y:S01]  /*1610*/  FMUL R13, R0, R17.reuse ;  /* 0x00000011000d7220 */ /* 0x080fe20000400000 */
[----:B------:R-:W-:-:S03]  /*1620*/  FMUL R17, R12, R17 ;  /* 0x000000110c117220 */ /* 0x000fc60000400000 */
[-C--:B------:R-:W-:Y:S01]  /*1630*/  FFMA R13, R12, R23.reuse, -R13 ;  /* 0x000000170c0d7223 */ /* 0x080fe2000000080d */
[----:B------:R-:W-:Y:S01]  /*1640*/  FFMA R17, R0, R23, R17 ;  /* 0x0000001700117223 */ /* 0x000fe20000000011 */
[----:B------:R-:W-:Y:S06]  /*1650*/  @P0 BRA `(.L_x_16) ;  /* 0xfffffff800980947 */ /* 0x000fec000383ffff */
[----:B------:R-:W-:Y:S05]  /*1660*/  BSYNC.RECONVERGENT B2 ;  /* 0x0000000000027941 */ /* 0x000fea0003800200 */
.L_x_15:
[----:B------:R-:W-:Y:S05]  /*1670*/  BSYNC.RECONVERGENT B1 ;  /* 0x0000000000017941 */ /* 0x000fea0003800200 */
.L_x_14:
[----:B0-----:R-:W-:Y:S01]  /*1680*/  LOP3.LUT P0, R2, R7, 0x6, RZ, 0xc0, !PT ;  /* 0x0000000607027812 */ /* 0x001fe2000780c0ff */
[----:B------:R-:W-:-:S12]  /*1690*/  BSSY.RECONVERGENT B1, `(.L_x_17) ;  /* 0x0000050000017945 */ /* 0x000fd80003800200 */
[----:B------:R-:W-:Y:S05]  /*16a0*/  @!P0 BRA `(.L_x_18) ;  /* 0x0000000400388947 */ /* 0x000fea0003800000 */
[----:B------:R-:W-:Y:S01]  /*16b0*/  ISETP.NE.AND P0, PT, R2, 0x2, PT ;  /* 0x000000020200780c */ /* 0x000fe20003f05270 */
[----:B------:R-:W-:Y:S01]  /*16c0*/  BSSY.RECONVERGENT B2, `(.L_x_19) ;  /* 0x0000034000027945 */ /* 0x000fe20003800200 */
[----:B------:R-:W-:Y:S02]  /*16d0*/  LOP3.LUT P1, RZ, R7, 0x2, RZ, 0xc0, !PT ;  /* 0x0000000207ff7812 */ /* 0x000fe4000782c0ff */
[----:B------:R-:W-:-:S09]  /*16e0*/  SHF.R.S32.HI R19, RZ, 0x1, R7 ;  /* 0x00000001ff137819 */ /* 0x000fd20000011407 */
[----:B------:R-:W-:Y:S05]  /*16f0*/  @!P0 BRA `(.L_x_20) ;  /* 0x0000000000c08947 */ /* 0x000fea0003800000 */
[----:B------:R-:W0:Y:S01]  /*1700*/  LDC.64 R14, c[0x0][0x388] ;  /* 0x0000e200ff0e7b82 */ /* 0x000e220000000a00 */
        /* <DEDUP_REMOVED lines=10> */
[C---:B----4-:R-:W-:Y:S01]  /*17b0*/  FMUL R24, R17.reuse, R22 ;  /* 0x0000001611187220 */ /* 0x050fe20000400000 */
[----:B-----5:R-:W-:-:S03]  /*17c0*/  FMUL R23, R17, R20 ;  /* 0x0000001411177220 */ /* 0x020fc60000400000 */
[C---:B------:R-:W-:Y:S01]  /*17d0*/  FFMA R21, R13.reuse, R20, -R24 ;  /* 0x000000140d157223 */ /* 0x040fe20000000818 */
        /* <DEDUP_REMOVED lines=17> */
[----:B------:R-:W-:Y:S01]  /*18f0*/  FMUL R29, R0, R17 ;  /* 0x00000011001d7220 */ /* 0x000fe20000400000 */
[----:B------:R-:W-:Y:S01]  /*1900*/  IADD3 R6, PT, PT, R6, 0x2, RZ ;  /* 0x0000000206067810 */ /* 0x000fe20007ffe0ff */
        /* <DEDUP_REMOVED lines=9> */
[----:B------:R0:W-:Y:S04]  /*19a0*/  STG.E desc[UR6][R14.64+0x4], R27 ;  /* 0x0000041b0e007986 */ /* 0x0001e8000c101906 */
[----:B------:R0:W-:Y:S04]  /*19b0*/  STG.E desc[UR6][R10.64+0x4], R21 ;  /* 0x000004150a007986 */ /* 0x0001e8000c101906 */
[----:B------:R0:W-:Y:S01]  /*19c0*/  STG.E desc[UR6][R8.64+0x4], R25 ;  /* 0x0000041908007986 */ /* 0x0001e2000c101906 */
[----:B------:R-:W-:-:S04]  /*19d0*/  FMUL R16, R12, R17 ;  /* 0x000000110c107220 */ /* 0x000fc80000400000 */
[-C--:B------:R-:W-:Y:S01]  /*19e0*/  FFMA R17, R0, R13.reuse, R16 ;  /* 0x0000000d00117223 */ /* 0x080fe20000000010 */
[----:B------:R-:W-:-:S07]  /*19f0*/  FFMA R13, R12, R13, -R29 ;  /* 0x0000000d0c0d7223 */ /* 0x000fce000000081d */
.L_x_20:
[----:B------:R-:W-:Y:S05]  /*1a00*/  BSYNC.RECONVERGENT B2 ;  /* 0x0000000000027941 */ /* 0x000fea0003800200 */
.L_x_19:
[----:B------:R-:W-:Y:S05]  /*1a10*/  @!P1 BRA `(.L_x_18) ;  /* 0x00000000005c9947 */ /* 0x000fea0003800000 */
[----:B0-----:R-:W0:Y:S01]  /*1a20*/  LDC.64 R2, c[0x0][0x388] ;  /* 0x0000e200ff027b82 */ /* 0x001e220000000a00 */
[----:B------:R-:W-:-:S07]  /*1a30*/  IMAD.IADD R11, R6, 0x1, R4 ;  /* 0x00000001060b7824 */ /* 0x000fce00078e0204 */
        /* <DEDUP_REMOVED lines=18> */
[----:B------:R1:W-:Y:S04]  /*1b60*/  STG.E desc[UR6][R2.64], R21 ;  /* 0x0000001502007986 */ /* 0x0003e8000c101906 */
[----:B------:R1:W-:Y:S04]  /*1b70*/  STG.E desc[UR6][R14.64], R19 ;  /* 0x000000130e007986 */ /* 0x0003e8000c101906 */
[----:B------:R1:W-:Y:S02]  /*1b80*/  STG.E desc[UR6][R10.64], R17 ;  /* 0x000000110a007986 */ /* 0x0003e4000c101906 */
.L_x_18:
[----:B------:R-:W-:Y:S05]  /*1b90*/  BSYNC.RECONVERGENT B1 ;  /* 0x0000000000017941 */ /* 0x000fea0003800200 */
.L_x_17:
[----:B------:R-:W2:Y:S01]  /*1ba0*/  LDCU UR4, c[0x0][0x390] ;  /* 0x00007200ff0477ac */ /* 0x000ea20008000800 */
[----:B------:R-:W-:Y:S02]  /*1bb0*/  IADD3 R4, PT, PT, R4, R7, RZ ;  /* 0x0000000704047210 */ /* 0x000fe40007ffe0ff */
[----:B--2---:R-:W-:-:S04]  /*1bc0*/  MOV R6, UR4 ;  /* 0x0000000400067c02 */ /* 0x004fc80008000f00 */
[----:B------:R-:W-:-:S13]  /*1bd0*/  ISETP.GE.AND P0, PT, R4, R6, PT ;  /* 0x000000060400720c */ /* 0x000fda0003f06270 */
[----:B------:R-:W-:Y:S05]  /*1be0*/  @!P0 BRA `(.L_x_21) ;  /* 0xfffffff400048947 */ /* 0x000fea000383ffff */
.L_x_13:
[----:B------:R-:W-:Y:S05]  /*1bf0*/  BSYNC.RECONVERGENT B0 ;  /* 0x0000000000007941 */ /* 0x000fea0003800200 */
.L_x_12:
[----:B------:R-:W-:-:S05]  /*1c00*/  IMAD.SHL.U32 R7, R7, 0x2, RZ ;  /* 0x0000000207077824 */ /* 0x000fca00078e00ff */
[----:B------:R-:W-:-:S13]  /*1c10*/  ISETP.GT.AND P0, PT, R7, R6, PT ;  /* 0x000000060700720c */ /* 0x000fda0003f04270 */
[----:B------:R-:W-:Y:S05]  /*1c20*/  @!P0 BRA `(.L_x_22) ;  /* 0xffffffe800108947 */ /* 0x000fea000383ffff */
[----:B------:R-:W-:Y:S05]  /*1c30*/  EXIT ;  /* 0x000000000000794d */ /* 0x000fea0003800000 */
        .weak           $__internal_0_$__cuda_sm20_div_rn_f64_full
        .type           $__internal_0_$__cuda_sm20_div_rn_f64_full,@function
        .size           $__internal_0_$__cuda_sm20_div_rn_f64_full,(.L_x_28 - $__internal_0_$__cuda_sm20_div_rn_f64_full)
$__internal_0_$__cuda_sm20_div_rn_f64_full:
[C---:B------:R-:W-:Y:S01]  /*1c40*/  FSETP.GEU.AND P0, PT, |R9|.reuse, 1.469367938527859385e-39, PT ;  /* 0x001000000900780b */ /* 0x040fe20003f0e200 */
[----:B------:R-:W-:Y:S01]  /*1c50*/  IMAD.MOV.U32 R4, RZ, RZ, 0x1ca00000 ;  /* 0x1ca00000ff047424 */ /* 0x000fe200078e00ff */
[C---:B------:R-:W-:Y:S01]  /*1c60*/  LOP3.LUT R2, R9.reuse, 0x800fffff, RZ, 0xc0, !PT ;  /* 0x800fffff09027812 */ /* 0x040fe200078ec0ff */
[----:B------:R-:W-:Y:S01]  /*1c70*/  BSSY.RECONVERGENT B1, `(.L_x_23) ;  /* 0x0000048000017945 */ /* 0x000fe20003800200 */
[----:B------:R-:W-:Y:S02]  /*1c80*/  MOV R12, 0x1 ;  /* 0x00000001000c7802 */ /* 0x000fe40000000f00 */
[----:B------:R-:W-:Y:S02]  /*1c90*/  LOP3.LUT R3, R2, 0x3ff00000, RZ, 0xfc, !PT ;  /* 0x3ff0000002037812 */ /* 0x000fe400078efcff */
[----:B------:R-:W-:Y:S02]  /*1ca0*/  MOV R2, R8 ;  /* 0x0000000800027202 */ /* 0x000fe40000000f00 */
[----:B------:R-:W-:-:S02]  /*1cb0*/  LOP3.LUT R6, R9, 0x7ff00000, RZ, 0xc0, !PT ;  /* 0x7ff0000009067812 */ /* 0x000fc400078ec0ff */
[----:B------:R-:W-:Y:S01]  /*1cc0*/  MOV R11, 0x40100000 ;  /* 0x40100000000b7802 */ /* 0x000fe20000000f00 */
[----:B------:R-:W-:Y:S01]  /*1cd0*/  @!P0 DMUL R2, R8, 8.98846567431157953865e+307 ;  /* 0x7fe0000008028828 */ /* 0x000fe20000000000 */
[----:B------:R-:W-:-:S03]  /*1ce0*/  ISETP.LE.U32.AND P1, PT, R6, 0x40100000, PT ;  /* 0x401000000600780c */ /* 0x000fc60003f23070 */
[----:B------:R-:W-:Y:S01]  /*1cf0*/  VIADD R20, R11, 0xffffffff ;  /* 0xffffffff0b147836 */ /* 0x000fe20000000000 */
[----:B------:R-:W-:Y:S01]  /*1d00*/  SEL R16, R4, 0x63400000, !P1 ;  /* 0x6340000004107807 */ /* 0x000fe20004800000 */
[----:B------:R-:W0:Y:S03]  /*1d10*/  MUFU.RCP64H R13, R3 ;  /* 0x00000003000d7308 */ /* 0x000e260000001800 */
[----:B------:R-:W-:Y:S02]  /*1d20*/  LOP3.LUT R17, R16, 0x800921fb, RZ, 0xfc, !PT ;  /* 0x800921fb10117812 */ /* 0x000fe400078efcff */
[----:B------:R-:W-:Y:S02]  /*1d30*/  MOV R16, 0x54442d18 ;  /* 0x54442d1800107802 */ /* 0x000fe40000000f00 */
[----:B------:R-:W-:Y:S02]  /*1d40*/  @!P0 LOP3.LUT R6, R3, 0x7ff00000, RZ, 0xc0, !PT ;  /* 0x7ff0000003068812 */ /* 0x000fe400078ec0ff */
[----:B------:R-:W-:-:S02]  /*1d50*/  ISETP.GT.U32.AND P0, PT, R20, 0x7feffffe, PT ;  /* 0x7feffffe1400780c */ /* 0x000fc40003f04070 */
[----:B------:R-:W-:-:S04]  /*1d60*/  IADD3 R20, PT, PT, R6, -0x1, RZ ;  /* 0xffffffff06147810 */ /* 0x000fc80007ffe0ff */
[----:B------:R-:W-:Y:S01]  /*1d70*/  ISETP.GT.U32.OR P0, PT, R20, 0x7feffffe, P0 ;  /* 0x7feffffe1400780c */ /* 0x000fe20000704470 */
[----:B0-----:R-:W-:-:S08]  /*1d80*/  DFMA R14, R12, -R2, 1 ;  /* 0x3ff000000c0e742b */ /* 0x001fd00000000802 */
[----:B------:R-:W-:-:S08]  /*1d90*/  DFMA R14, R14, R14, R14 ;  /* 0x0000000e0e0e722b */ /* 0x000fd0000000000e */
[----:B------:R-:W-:-:S08]  /*1da0*/  DFMA R12, R12, R14, R12 ;  /* 0x0000000e0c0c722b */ /* 0x000fd0000000000c */
[----:B------:R-:W-:-:S08]  /*1db0*/  DFMA R14, R12, -R2, 1 ;  /* 0x3ff000000c0e742b */ /* 0x000fd00000000802 */
[----:B------:R-:W-:-:S08]  /*1dc0*/  DFMA R12, R12, R14, R12 ;  /* 0x0000000e0c0c722b */ /* 0x000fd0000000000c */
[----:B------:R-:W-:-:S08]  /*1dd0*/  DMUL R14, R12, R16 ;  /* 0x000000100c0e7228 */ /* 0x000fd00000000000 */
[----:B------:R-:W-:-:S08]  /*1de0*/  DFMA R18, R14, -R2, R16 ;  /* 0x800000020e12722b */ /* 0x000fd00000000010 */
[----:B------:R-:W-:Y:S01]  /*1df0*/  DFMA R12, R12, R18, R14 ;  /* 0x000000120c0c722b */ /* 0x000fe2000000000e */
[----:B------:R-:W-:Y:S10]  /*1e00*/  @P0 BRA `(.L_x_24) ;  /* 0x0000000000740947 */ /* 0x000ff40003800000 */
[----:B------:R-:W-:Y:S01]  /*1e10*/  LOP3.LUT R14, R9, 0x7ff00000, RZ, 0xc0, !PT ;  /* 0x7ff00000090e7812 */ /* 0x000fe200078ec0ff */
[----:B------:R-:W-:Y:S01]  /*1e20*/  IMAD.MOV.U32 R18, RZ, RZ, RZ ;  /* 0x000000ffff127224 */ /* 0x000fe200078e00ff */
[----:B------:R-:W-:Y:S02]  /*1e30*/  MOV R6, 0x40100000 ;  /* 0x4010000000067802 */ /* 0x000fe40000000f00 */
[----:B------:R-:W-:Y:S01]  /*1e40*/  ISETP.LE.U32.AND P0, PT, R14, 0x40100000, PT ;  /* 0x401000000e00780c */ /* 0x000fe20003f03070 */
[----:B------:R-:W-:-:S05]  /*1e50*/  IMAD.MOV R11, RZ, RZ, -R14 ;  /* 0x000000ffff0b7224 */ /* 0x000fca00078e0a0e */
[----:B------:R-:W-:Y:S02]  /*1e60*/  VIADDMNMX R6, R11, R6, 0xb9600000, !PT ;  /* 0xb96000000b067446 */ /* 0x000fe40007800106 */
[----:B------:R-:W-:Y:S02]  /*1e70*/  SEL R11, R4, 0x63400000, !P0 ;  /* 0x63400000040b7807 */ /* 0x000fe40004000000 */
[----:B------:R-:W-:-:S04]  /*1e80*/  VIMNMX R6, PT, PT, R6, 0x46a00000, PT ;  /* 0x46a0000006067848 */ /* 0x000fc80003fe0100 */
[----:B------:R-:W-:-:S04]  /*1e90*/  IADD3 R6, PT, PT, R6, -R11, RZ ;  /* 0x8000000b06067210 */ /* 0x000fc80007ffe0ff */
[----:B------:R-:W-:-:S06]  /*1ea0*/  IADD3 R19, PT, PT, R6, 0x7fe00000, RZ ;  /* 0x7fe0000006137810 */ /* 0x000fcc0007ffe0ff */
[----:B------:R-:W-:-:S10]  /*1eb0*/  DMUL R14, R12, R18 ;  /* 0x000000120c0e7228 */ /* 0x000fd40000000000 */
[----:B------:R-:W-:-:S13]  /*1ec0*/  FSETP.GTU.AND P0, PT, |R15|, 1.469367938527859385e-39, PT ;  /* 0x001000000f00780b */ /* 0x000fda0003f0c200 */
[----:B------:R-:W-:Y:S05]  /*1ed0*/  @P0 BRA `(.L_x_25) ;  /* 0x0000000000840947 */ /* 0x000fea0003800000 */
[----:B------:R-:W-:Y:S01]  /*1ee0*/  DFMA R2, R12, -R2, R16 ;  /* 0x800000020c02722b */ /* 0x000fe20000000010 */
[----:B------:R-:W-:-:S09]  /*1ef0*/  MOV R18, RZ ;  /* 0x000000ff00127202 */ /* 0x000fd20000000f00 */
[C---:B------:R-:W-:Y:S02]  /*1f00*/  FSETP.NEU.AND P0, PT, R3.reuse, RZ, PT ;  /* 0x000000ff0300720b */ /* 0x040fe40003f0d000 */
[----:B------:R-:W-:-:S04]  /*1f10*/  LOP3.LUT R9, R3, 0x80000000, R9, 0x48, !PT ;  /* 0x8000000003097812 */ /* 0x000fc800078e4809 */
[----:B------:R-:W-:-:S07]  /*1f20*/  LOP3.LUT R19, R9, R19, RZ, 0xfc, !PT ;  /* 0x0000001309137212 */ /* 0x000fce00078efcff */
[----:B------:R-:W-:Y:S05]  /*1f30*/  @!P0 BRA `(.L_x_25) ;  /* 0x00000000006c8947 */ /* 0x000fea0003800000 */
[----:B------:R-:W-:Y:S01]  /*1f40*/  IADD3 R3, PT, PT, -R6, RZ, RZ ;  /* 0x000000ff06037210 */ /* 0x000fe20007ffe1ff */
[----:B------:R-:W-:-:S06]  /*1f50*/  IMAD.MOV.U32 R2, RZ, RZ, RZ ;  /* 0x000000ffff027224 */ /* 0x000fcc00078e00ff */
[----:B------:R-:W-:Y:S02]  /*1f60*/  DFMA R2, R14, -R2, R12 ;  /* 0x800000020e02722b */ /* 0x000fe4000000000c */
[----:B------:R-:W-:-:S04]  /*1f70*/  DMUL.RP R12, R12, R18 ;  /* 0x000000120c0c7228 */ /* 0x000fc80000008000 */
[----:B------:R-:W-:-:S04]  /*1f80*/  IADD3 R2, PT, PT, -R6, -0x43300000, RZ ;  /* 0xbcd0000006027810 */ /* 0x000fc80007ffe1ff */
[----:B------:R-:W-:Y:S02]  /*1f90*/  FSETP.NEU.AND P0, PT, |R3|, R2, PT ;  /* 0x000000020300720b */ /* 0x000fe40003f0d200 */
[----:B------:R-:W-:Y:S02]  /*1fa0*/  LOP3.LUT R9, R13, R9, RZ, 0x3c, !PT ;  /* 0x000000090d097212 */ /* 0x000fe400078e3cff */
[----:B------:R-:W-:Y:S02]  /*1fb0*/  FSEL R14, R12, R14, !P0 ;  /* 0x0000000e0c0e7208 */ /* 0x000fe40004000000 */
[----:B------:R-:W-:Y:S01]  /*1fc0*/  FSEL R15, R9, R15, !P0 ;  /* 0x0000000f090f7208 */ /* 0x000fe20004000000 */
[----:B------:R-:W-:Y:S06]  /*1fd0*/  BRA `(.L_x_25) ;  /* 0x0000000000447947 */ /* 0x000fec0003800000 */
.L_x_24:
[----:B------:R-:W-:-:S14]  /*1fe0*/  DSETP.NAN.AND P0, PT, R8, R8, PT ;  /* 0x000000080800722a */ /* 0x000fdc0003f08000 */
[----:B------:R-:W-:Y:S05]  /*1ff0*/  @P0 BRA `(.L_x_26) ;  /* 0x0000000000340947 */ /* 0x000fea0003800000 */
[----:B------:R-:W-:Y:S02]  /*2000*/  ISETP.NE.AND P0, PT, R11, R6, PT ;  /* 0x000000060b00720c */ /* 0x000fe40003f05270 */
[----:B------:R-:W-:Y:S02]  /*2010*/  MOV R14, 0x0 ;  /* 0x00000000000e7802 */ /* 0x000fe40000000f00 */
[----:B------:R-:W-:-:S09]  /*2020*/  MOV R15, 0xfff80000 ;  /* 0xfff80000000f7802 */ /* 0x000fd20000000f00 */
[----:B------:R-:W-:Y:S05]  /*2030*/  @!P0 BRA `(.L_x_25) ;  /* 0x00000000002c8947 */ /* 0x000fea0003800000 */
[----:B------:R-:W-:Y:S02]  /*2040*/  ISETP.NE.AND P0, PT, R11, 0x7ff00000, PT ;  /* 0x7ff000000b00780c */ /* 0x000fe40003f05270 */
[----:B------:R-:W-:Y:S02]  /*2050*/  LOP3.LUT R8, R9, 0xc01921fb, RZ, 0x3c, !PT ;  /* 0xc01921fb09087812 */ /* 0x000fe400078e3cff */
[----:B------:R-:W-:Y:S02]  /*2060*/  ISETP.EQ.OR P0, PT, R6, RZ, !P0 ;  /* 0x000000ff0600720c */ /* 0x000fe40004702670 */
[----:B------:R-:W-:-:S11]  /*2070*/  LOP3.LUT R15, R8, 0x80000000, RZ, 0xc0, !PT ;  /* 0x80000000080f7812 */ /* 0x000fd600078ec0ff */
[----:B------:R-:W-:Y:S01]  /*2080*/  @P0 LOP3.LUT R2, R15, 0x7ff00000, RZ, 0xfc, !PT ;  /* 0x7ff000000f020812 */ /* 0x000fe200078efcff */
[----:B------:R-:W-:Y:S01]  /*2090*/  @!P0 IMAD.MOV.U32 R14, RZ, RZ, RZ ;  /* 0x000000ffff0e8224 */ /* 0x000fe200078e00ff */
[----:B------:R-:W-:Y:S02]  /*20a0*/  @P0 MOV R14, RZ ;  /* 0x000000ff000e0202 */ /* 0x000fe40000000f00 */
[----:B------:R-:W-:Y:S01]  /*20b0*/  @P0 MOV R15, R2 ;  /* 0x00000002000f0202 */ /* 0x000fe20000000f00 */
[----:B------:R-:W-:Y:S06]  /*20c0*/  BRA `(.L_x_25) ;  /* 0x0000000000087947 */ /* 0x000fec0003800000 */
.L_x_26:
[----:B------:R-:W-:Y:S01]  /*20d0*/  LOP3.LUT R15, R9, 0x80000, RZ, 0xfc, !PT ;  /* 0x00080000090f7812 */ /* 0x000fe200078efcff */
[----:B------:R-:W-:-:S07]  /*20e0*/  IMAD.MOV.U32 R14, RZ, RZ, R8 ;  /* 0x000000ffff0e7224 */ /* 0x000fce00078e0008 */
.L_x_25:
[----:B------:R-:W-:Y:S05]  /*20f0*/  BSYNC.RECONVERGENT B1 ;  /* 0x0000000000017941 */ /* 0x000fea0003800200 */
.L_x_23:
[----:B------:R-:W-:Y:S01]  /*2100*/  HFMA2 R3, -RZ, RZ, 0, 0 ;  /* 0x00000000ff037431 */ /* 0x000fe200000001ff */
[----:B------:R-:W-:-:S04]  /*2110*/  MOV R2, R0 ;  /* 0x0000000000027202 */ /* 0x000fc80000000f00 */
[----:B------:R-:W-:Y:S05]  /*2120*/  RET.REL.NODEC R2 `(fftKernel) ;  /* 0xffffffdc02b47950 */ /* 0x000fea0003c3ffff */
.L_x_27:
[----:B------:R-:W-:-:S00]  /*2130*/  BRA `(.L_x_27) ;  /* 0xfffffffc00fc7947 */ /* 0x000fc0000383ffff */
[----:B------:R-:W-:-:S00]  /*2140*/  NOP ;  /* 0x0000000000007918 */ /* 0x000fc00000000000 */
        /* <DEDUP_REMOVED lines=11> */
.L_x_28:


//--------------------- .nv.global.init           --------------------------
	.section	.nv.global.init,"aw",@progbits
	.align	4
.nv.global.init:
	.type		__cudart_i2opi_f,@object
	.size		__cudart_i2opi_f,(.L_0 - __cudart_i2opi_f)
__cudart_i2opi_f:
        /*0000*/ 	.byte	0x41, 0x90, 0x43, 0x3c, 0x99, 0x95, 0x62, 0xdb, 0xc0, 0xdd, 0x34, 0xf5, 0xd1, 0x57, 0x27, 0xfc
        /*0010*/ 	.byte	0x29, 0x15, 0x44, 0x4e, 0x6e, 0x83, 0xf9, 0xa2
.L_0:


//--------------------- .nv.shared.reserved.0     --------------------------
	.section	.nv.shared.reserved.0,"aw",@nobits
	.weak		__nv_reservedSMEM_offset_0_alias
	.size		__nv_reservedSMEM_offset_0_alias, 0, 64
	.other		__nv_reservedSMEM_offset_0_alias,@"STO_CUDA_RESERVED_SHARED STV_DEFAULT"
__nv_reservedSMEM_offset_0_alias:
	.zero		0
	.zero		64


//--------------------- .nv.constant0.fftKernel   --------------------------
	.section	.nv.constant0.fftKernel,"a",@progbits
	.sectionflags	@""
	.align	4
.nv.constant0.fftKernel:
	.zero		916


//--------------------- SYMBOLS --------------------------

	.type		.nv.reservedSmem.offset0,@object
	.size		.nv.reservedSmem.offset0,0x4
